	.target	sm_100a

	.elftype	@"ET_EXEC"


//--------------------- .note.nv.tkinfo           --------------------------
	.section	.note.nv.tkinfo,"",@"SHT_NOTE"
	.sectionflags	@"SHF_NOTE_NV_TKINFO"
	.tkinfo
        /*0018*/ 	.word	0x00000002
        /*0030*/ 	.string	""
        /*0030*/ 	.string	"ptxas"
        /*0030*/ 	.string	"Cuda compilation tools, release 13.0, V13.0.88"
        /*0030*/ 	.string	"Build cuda_13.0.r13.0/compiler.36424714_0"
        /*0030*/ 	.string	"-arch sm_100a -m 64 "



//--------------------- .note.nv.cuinfo           --------------------------
	.section	.note.nv.cuinfo,"",@"SHT_NOTE"
	.sectionflags	@"SHF_NOTE_NV_CUINFO"
        /*0018*/ 	.short	0x0002
        /*001a*/ 	.short	0x0064
        /*001c*/ 	.short	0x0082
	.zero		2


//--------------------- .nv.info                  --------------------------
	.section	.nv.info,"",@"SHT_CUDA_INFO"
	.align	4


	//----- nvinfo : EIATTR_REGCOUNT
	.align		4
        /*0000*/ 	.byte	0x04, 0x2f
        /*0002*/ 	.short	(.L_19 - .L_18)
	.align		4
.L_18:
        /*0004*/ 	.word	index@(_ZN7cutlass13device_kernelINS_4conv6kernel13ConvUniversalINS1_16ConvProblemShapeILNS1_8OperatorE2ELi2EEENS1_10collective14CollectiveConvINS1_47MainloopSm100TmaUmmaWarpSpecializedImplicitGemmILS5_2ELi8ELi2ELi1ELi2EN4cute5tupleIJNSA_1CILi1EEESD_SD_EEEEENSB_IJNSC_ILi128EEENSB_IJNSC_ILi64EEEEEESI_EEENS_10bfloat16_tESK_NSA_8TiledMMAINSA_8MMA_AtomIJNSA_20SM100_MMA_F16BF16_SSISK_SK_fLi128ELi64ELNSA_4UMMA5MajorE1ELSP_1ELNSO_7ScaleInE0ELSQ_0EEEEEENSA_6LayoutISE_NSB_IJNSC_ILi0EEESU_SU_EEEEENSB_IJNSA_10UnderscoreESX_SX_EEEEENS7_6detail27Sm100ImplicitGemmTileTraitsINSA_13SM90_TMA_LOADENSA_14ComposedLayoutINSA_7SwizzleILi3ELi4ELi3EEENSA_18smem_ptr_flag_bitsILi16EEENST_INSB_IJSH_NSC_ILi8EEEEEENSB_IJSD_SH_EEEEEEEvEENS11_INSA_20SM90_TMA_LOAD_IM2COLES1C_vEEEENS_8epilogue10collective18CollectiveEpilogueINS1H_23Sm100TmaWarpSpecializedILi3ELi2ELi32ELb1ELb0EEEJSJ_NSB_IJNST_ISG_SD_EENST_INSC_ILi32EEESD_EEEEESK_NSB_IJlNSB_IJSD_llEEESU_EEESK_S1R_NS1H_6fusion15FusionCallbacksIS1L_NS1S_17LinearCombinationISK_fSK_fLNS_15FloatRoundStyleE2EEESJ_S1P_JEEENSA_5SM1004TMEM4LOAD26SM100_TMEM_LOAD_32dp32b32xES12_NS13_INS14_ILi2ELi4ELi3EEES17_NST_INSB_IJS18_S1N_EEENSB_IJS1N_SD_EEEEEEENSA_39AutoVectorizingCopyWithAssumedAlignmentILi128EEENSA_14SM90_TMA_STOREES26_S28_S28_EEEvvEEEEvNT_6ParamsE)
        /*0008*/ 	.word	0x0000007d


	//----- nvinfo : EIATTR_FRAME_SIZE
	.align		4
.L_19:
        /*000c*/ 	.byte	0x04, 0x11
        /*000e*/ 	.short	(.L_21 - .L_20)
	.align		4
.L_20:
        /*0010*/ 	.word	index@($__internal_2_$__cuda_sm10x_tcgen05_guardrail_trap_unallocated_columns_being_dealloced)
        /*0014*/ 	.word	0x00000008


	//----- nvinfo : EIATTR_FRAME_SIZE
	.align		4
.L_21:
        /*0018*/ 	.byte	0x04, 0x11
        /*001a*/ 	.short	(.L_23 - .L_22)
	.align		4
.L_22:
        /*001c*/ 	.word	index@($__internal_1_$__cuda_sm10x_tcgen05_guardrail_trap_phase_invalid_during_alloc)
        /*0020*/ 	.word	0x00000008


	//----- nvinfo : EIATTR_FRAME_SIZE
	.align		4
.L_23:
        /*0024*/ 	.byte	0x04, 0x11
        /*0026*/ 	.short	(.L_25 - .L_24)
	.align		4
.L_24:
        /*0028*/ 	.word	index@($__internal_0_$__cuda_sm10x_tcgen05_guardrail_trap_col_being_dealloced_not_returned_by_alloc)
        /*002c*/ 	.word	0x00000008


	//----- nvinfo : EIATTR_FRAME_SIZE
	.align		4
.L_25:
        /*0030*/ 	.byte	0x04, 0x11
        /*0032*/ 	.short	(.L_27 - .L_26)
	.align		4
.L_26:
        /*0034*/ 	.word	index@(_ZN7cutlass13device_kernelINS_4conv6kernel13ConvUniversalINS1_16ConvProblemShapeILNS1_8OperatorE2ELi2EEENS1_10collective14CollectiveConvINS1_47MainloopSm100TmaUmmaWarpSpecializedImplicitGemmILS5_2ELi8ELi2ELi1ELi2EN4cute5tupleIJNSA_1CILi1EEESD_SD_EEEEENSB_IJNSC_ILi128EEENSB_IJNSC_ILi64EEEEEESI_EEENS_10bfloat16_tESK_NSA_8TiledMMAINSA_8MMA_AtomIJNSA_20SM100_MMA_F16BF16_SSISK_SK_fLi128ELi64ELNSA_4UMMA5MajorE1ELSP_1ELNSO_7ScaleInE0ELSQ_0EEEEEENSA_6LayoutISE_NSB_IJNSC_ILi0EEESU_SU_EEEEENSB_IJNSA_10UnderscoreESX_SX_EEEEENS7_6detail27Sm100ImplicitGemmTileTraitsINSA_13SM90_TMA_LOADENSA_14ComposedLayoutINSA_7SwizzleILi3ELi4ELi3EEENSA_18smem_ptr_flag_bitsILi16EEENST_INSB_IJSH_NSC_ILi8EEEEEENSB_IJSD_SH_EEEEEEEvEENS11_INSA_20SM90_TMA_LOAD_IM2COLES1C_vEEEENS_8epilogue10collective18CollectiveEpilogueINS1H_23Sm100TmaWarpSpecializedILi3ELi2ELi32ELb1ELb0EEEJSJ_NSB_IJNST_ISG_SD_EENST_INSC_ILi32EEESD_EEEEESK_NSB_IJlNSB_IJSD_llEEESU_EEESK_S1R_NS1H_6fusion15FusionCallbacksIS1L_NS1S_17LinearCombinationISK_fSK_fLNS_15FloatRoundStyleE2EEESJ_S1P_JEEENSA_5SM1004TMEM4LOAD26SM100_TMEM_LOAD_32dp32b32xES12_NS13_INS14_ILi2ELi4ELi3EEES17_NST_INSB_IJS18_S1N_EEENSB_IJS1N_SD_EEEEEEENSA_39AutoVectorizingCopyWithAssumedAlignmentILi128EEENSA_14SM90_TMA_STOREES26_S28_S28_EEEvvEEEEvNT_6ParamsE)
        /*0038*/ 	.word	0x00000008


	//----- nvinfo : EIATTR_MIN_STACK_SIZE
	.align		4
.L_27:
        /*003c*/ 	.byte	0x04, 0x12
        /*003e*/ 	.short	(.L_29 - .L_28)
	.align		4
.L_28:
        /*0040*/ 	.word	index@(_ZN7cutlass13device_kernelINS_4conv6kernel13ConvUniversalINS1_16ConvProblemShapeILNS1_8OperatorE2ELi2EEENS1_10collective14CollectiveConvINS1_47MainloopSm100TmaUmmaWarpSpecializedImplicitGemmILS5_2ELi8ELi2ELi1ELi2EN4cute5tupleIJNSA_1CILi1EEESD_SD_EEEEENSB_IJNSC_ILi128EEENSB_IJNSC_ILi64EEEEEESI_EEENS_10bfloat16_tESK_NSA_8TiledMMAINSA_8MMA_AtomIJNSA_20SM100_MMA_F16BF16_SSISK_SK_fLi128ELi64ELNSA_4UMMA5MajorE1ELSP_1ELNSO_7ScaleInE0ELSQ_0EEEEEENSA_6LayoutISE_NSB_IJNSC_ILi0EEESU_SU_EEEEENSB_IJNSA_10UnderscoreESX_SX_EEEEENS7_6detail27Sm100ImplicitGemmTileTraitsINSA_13SM90_TMA_LOADENSA_14ComposedLayoutINSA_7SwizzleILi3ELi4ELi3EEENSA_18smem_ptr_flag_bitsILi16EEENST_INSB_IJSH_NSC_ILi8EEEEEENSB_IJSD_SH_EEEEEEEvEENS11_INSA_20SM90_TMA_LOAD_IM2COLES1C_vEEEENS_8epilogue10collective18CollectiveEpilogueINS1H_23Sm100TmaWarpSpecializedILi3ELi2ELi32ELb1ELb0EEEJSJ_NSB_IJNST_ISG_SD_EENST_INSC_ILi32EEESD_EEEEESK_NSB_IJlNSB_IJSD_llEEESU_EEESK_S1R_NS1H_6fusion15FusionCallbacksIS1L_NS1S_17LinearCombinationISK_fSK_fLNS_15FloatRoundStyleE2EEESJ_S1P_JEEENSA_5SM1004TMEM4LOAD26SM100_TMEM_LOAD_32dp32b32xES12_NS13_INS14_ILi2ELi4ELi3EEES17_NST_INSB_IJS18_S1N_EEENSB_IJS1N_SD_EEEEEEENSA_39AutoVectorizingCopyWithAssumedAlignmentILi128EEENSA_14SM90_TMA_STOREES26_S28_S28_EEEvvEEEEvNT_6ParamsE)
        /*0044*/ 	.word	0x00000008
.L_29:


//--------------------- .nv.compat                --------------------------
	.section	.nv.compat,"",@"SHT_CUDA_COMPAT_INFO"
	.align	4
        /*0000*/ 	.byte	0x02, 0x09, 0x01, 0x00, 0x02, 0x02, 0x02, 0x00, 0x02, 0x05, 0x05, 0x00, 0x03, 0x07, 0x01, 0x01
        /*0010*/ 	.byte	0x02, 0x03, 0x01, 0x00, 0x02, 0x06, 0x01, 0x00, 0x04, 0x0b, 0x08, 0x00, 0x09, 0x00, 0x00, 0x00
        /*0020*/ 	.byte	0x00, 0x00, 0x00, 0x00


//--------------------- .nv.info._ZN7cutlass13device_kernelINS_4conv6kernel13ConvUniversalINS1_16ConvProblemShapeILNS1_8OperatorE2ELi2EEENS1_10collective14CollectiveConvINS1_47MainloopSm100TmaUmmaWarpSpecializedImplicitGemmILS5_2ELi8ELi2ELi1ELi2EN4cute5tupleIJNSA_1CILi1EEESD_SD_EEEEENSB_IJNSC_ILi128EEENSB_IJNSC_ILi64EEEEEESI_EEENS_10bfloat16_tESK_NSA_8TiledMMAINSA_8MMA_AtomIJNSA_20SM100_MMA_F16BF16_SSISK_SK_fLi128ELi64ELNSA_4UMMA5MajorE1ELSP_1ELNSO_7ScaleInE0ELSQ_0EEEEEENSA_6LayoutISE_NSB_IJNSC_ILi0EEESU_SU_EEEEENSB_IJNSA_10UnderscoreESX_SX_EEEEENS7_6detail27Sm100ImplicitGemmTileTraitsINSA_13SM90_TMA_LOADENSA_14ComposedLayoutINSA_7SwizzleILi3ELi4ELi3EEENSA_18smem_ptr_flag_bitsILi16EEENST_INSB_IJSH_NSC_ILi8EEEEEENSB_IJSD_SH_EEEEEEEvEENS11_INSA_20SM90_TMA_LOAD_IM2COLES1C_vEEEENS_8epilogue10collective18CollectiveEpilogueINS1H_23Sm100TmaWarpSpecializedILi3ELi2ELi32ELb1ELb0EEEJSJ_NSB_IJNST_ISG_SD_EENST_INSC_ILi32EEESD_EEEEESK_NSB_IJlNSB_IJSD_llEEESU_EEESK_S1R_NS1H_6fusion15FusionCallbacksIS1L_NS1S_17LinearCombinationISK_fSK_fLNS_15FloatRoundStyleE2EEESJ_S1P_JEEENSA_5SM1004TMEM4LOAD26SM100_TMEM_LOAD_32dp32b32xES12_NS13_INS14_ILi2ELi4ELi3EEES17_NST_INSB_IJS18_S1N_EEENSB_IJS1N_SD_EEEEEEENSA_39AutoVectorizingCopyWithAssumedAlignmentILi128EEENSA_14SM90_TMA_STOREES26_S28_S28_EEEvvEEEEvNT_6ParamsE --------------------------
	.section	.nv.info._ZN7cutlass13device_kernelINS_4conv6kernel13ConvUniversalINS1_16ConvProblemShapeILNS1_8OperatorE2ELi2EEENS1_10collective14CollectiveConvINS1_47MainloopSm100TmaUmmaWarpSpecializedImplicitGemmILS5_2ELi8ELi2ELi1ELi2EN4cute5tupleIJNSA_1CILi1EEESD_SD_EEEEENSB_IJNSC_ILi128EEENSB_IJNSC_ILi64EEEEEESI_EEENS_10bfloat16_tESK_NSA_8TiledMMAINSA_8MMA_AtomIJNSA_20SM100_MMA_F16BF16_SSISK_SK_fLi128ELi64ELNSA_4UMMA5MajorE1ELSP_1ELNSO_7ScaleInE0ELSQ_0EEEEEENSA_6LayoutISE_NSB_IJNSC_ILi0EEESU_SU_EEEEENSB_IJNSA_10UnderscoreESX_SX_EEEEENS7_6detail27Sm100ImplicitGemmTileTraitsINSA_13SM90_TMA_LOADENSA_14ComposedLayoutINSA_7SwizzleILi3ELi4ELi3EEENSA_18smem_ptr_flag_bitsILi16EEENST_INSB_IJSH_NSC_ILi8EEEEEENSB_IJSD_SH_EEEEEEEvEENS11_INSA_20SM90_TMA_LOAD_IM2COLES1C_vEEEENS_8epilogue10collective18CollectiveEpilogueINS1H_23Sm100TmaWarpSpecializedILi3ELi2ELi32ELb1ELb0EEEJSJ_NSB_IJNST_ISG_SD_EENST_INSC_ILi32EEESD_EEEEESK_NSB_IJlNSB_IJSD_llEEESU_EEESK_S1R_NS1H_6fusion15FusionCallbacksIS1L_NS1S_17LinearCombinationISK_fSK_fLNS_15FloatRoundStyleE2EEESJ_S1P_JEEENSA_5SM1004TMEM4LOAD26SM100_TMEM_LOAD_32dp32b32xES12_NS13_INS14_ILi2ELi4ELi3EEES17_NST_INSB_IJS18_S1N_EEENSB_IJS1N_SD_EEEEEEENSA_39AutoVectorizingCopyWithAssumedAlignmentILi128EEENSA_14SM90_TMA_STOREES26_S28_S28_EEEvvEEEEvNT_6ParamsE,"",@"SHT_CUDA_INFO"
	.sectionflags	@""
	.align	4


	//----- nvinfo : EIATTR_CUDA_API_VERSION
	.align		4
        /*0000*/ 	.byte	0x04, 0x37
        /*0002*/ 	.short	(.L_31 - .L_30)
.L_30:
        /*0004*/ 	.word	0x00000082


	//----- nvinfo : EIATTR_KPARAM_INFO
	.align		4
.L_31:
        /*0008*/ 	.byte	0x04, 0x17
        /*000a*/ 	.short	(.L_33 - .L_32)
.L_32:
        /*000c*/ 	.word	0x00000000
        /*0010*/ 	.short	0x0000
        /*0012*/ 	.short	0x0000
        /*0014*/ 	.byte	0x00, 0xf0, 0x01, 0x20


	//----- nvinfo : EIATTR_AT_ENTRY_FRAGMENTS
	.align		4
.L_33:
        /*0018*/ 	.byte	0x04, 0x4f
        /*001a*/ 	.short	(.L_35 - .L_34)


	//   ....[0]....
.L_34:
        /*001c*/ 	.word	0x00000006


	//----- nvinfo : EIATTR_RESERVED_SMEM_USED
	.align		4
.L_35:
        /*0020*/ 	.byte	0x01, 0x41
	.zero		2


	//----- nvinfo : EIATTR_SPARSE_MMA_MASK
	.align		4
        /*0024*/ 	.byte	0x03, 0x50
        /*0026*/ 	.short	0x0000


	//----- nvinfo : EIATTR_TCGEN05_1CTA_USED
	.align		4
        /*0028*/ 	.byte	0x01, 0x51
	.zero		2


	//----- nvinfo : EIATTR_MAXREG_COUNT
	.align		4
        /*002c*/ 	.byte	0x03, 0x1b
        /*002e*/ 	.short	0x00ff


	//----- nvinfo : EIATTR_NUM_BARRIERS
	.align		4
        /*0030*/ 	.byte	0x02, 0x4c
        /*0032*/ 	.byte	0x07
	.zero		1


	//----- nvinfo : EIATTR_EXTERNS
	.align		4
        /*0034*/ 	.byte	0x04, 0x0f
        /*0036*/ 	.short	(.L_37 - .L_36)


	//   ....[0]....
	.align		4
.L_36:
        /*0038*/ 	.word	index@(__assertfail)


	//----- nvinfo : EIATTR_MERCURY_ISA_VERSION
	.align		4
.L_37:
        /*003c*/ 	.byte	0x03, 0x5f
        /*003e*/ 	.short	0x0101


	//----- nvinfo : EIATTR_INT_WARP_WIDE_INSTR_OFFSETS
	.align		4
        /*0040*/ 	.byte	0x04, 0x31
        /*0042*/ 	.short	(.L_39 - .L_38)


	//   ....[0]....
.L_38:
        /*0044*/ 	.word	0x00003f40


	//   ....[1]....
        /*0048*/ 	.word	0x00003f60


	//   ....[2]....
        /*004c*/ 	.word	0x00003f90


	//   ....[3]....
        /*0050*/ 	.word	0x00004f10


	//   ....[4]....
        /*0054*/ 	.word	0x00005020


	//   ....[5]....
        /*0058*/ 	.word	0x00005150


	//   ....[6]....
        /*005c*/ 	.word	0x00005240


	//----- nvinfo : EIATTR_COOP_GROUP_MASK_REGIDS
	.align		4
.L_39:
        /*0060*/ 	.byte	0x04, 0x29
        /*0062*/ 	.short	(.L_41 - .L_40)


	//   ....[0]....
.L_40:
        /*0064*/ 	.word	0xffffffff


	//   ....[1]....
        /*0068*/ 	.word	0xffffffff


	//   ....[2]....
        /*006c*/ 	.word	0xffffffff


	//   ....[3]....
        /*0070*/ 	.word	0xffffffff


	//   ....[4]....
        /*0074*/ 	.word	0xffffffff


	//   ....[5]....
        /*0078*/ 	.word	0xffffffff


	//   ....[6]....
        /*007c*/ 	.word	0xffffffff


	//   ....[7]....
        /*0080*/ 	.word	0xffffffff


	//   ....[8]....
        /*0084*/ 	.word	0xffffffff


	//   ....[9]....
        /*0088*/ 	.word	0xffffffff


	//   ....[10]....
        /*008c*/ 	.word	0xffffffff


	//   ....[11]....
        /*0090*/ 	.word	0xffffffff


	//----- nvinfo : EIATTR_COOP_GROUP_INSTR_OFFSETS
	.align		4
.L_41:
        /*0094*/ 	.byte	0x04, 0x28
        /*0096*/ 	.short	(.L_43 - .L_42)


	//   ....[0]....
.L_42:
        /*0098*/ 	.word	0x00000090


	//   ....[1]....
        /*009c*/ 	.word	0x00000520


	//   ....[2]....
        /*00a0*/ 	.word	0x00000710


	//   ....[3]....
        /*00a4*/ 	.word	0x00000890


	//   ....[4]....
        /*00a8*/ 	.word	0x00000990


	//   ....[5]....
        /*00ac*/ 	.word	0x00000ae0


	//   ....[6]....
        /*00b0*/ 	.word	0x000023d0


	//   ....[7]....
        /*00b4*/ 	.word	0x000032a0


	//   ....[8]....
        /*00b8*/ 	.word	0x000034b0


	//   ....[9]....
        /*00bc*/ 	.word	0x000034e0


	//   ....[10]....
        /*00c0*/ 	.word	0x00003e20


	//   ....[11]....
        /*00c4*/ 	.word	0x00004060


	//----- nvinfo : EIATTR_VRC_CTA_INIT_COUNT
	.align		4
.L_43:
        /*00c8*/ 	.byte	0x02, 0x4a
        /*00ca*/ 	.byte	0x80
	.zero		1


	//----- nvinfo : EIATTR_SYSCALL_OFFSETS
	.align		4
        /*00cc*/ 	.byte	0x04, 0x46
        /*00ce*/ 	.short	(.L_45 - .L_44)


	//   ....[0]....
.L_44:
        /*00d0*/ 	.word	0x00006380


	//   ....[1]....
        /*00d4*/ 	.word	0x00006470


	//   ....[2]....
        /*00d8*/ 	.word	0x00006c40


	//   ....[3]....
        /*00dc*/ 	.word	0x00007940


	//----- nvinfo : EIATTR_MBARRIER_INSTR_OFFSETS
	.align		4
.L_45:
        /*00e0*/ 	.byte	0x04, 0x39
        /*00e2*/ 	.short	(.L_47 - .L_46)


	//   ....[0]....
.L_46:
        /*00e4*/ 	.word	0x00000600
        /*00e8*/ 	.word	0x000000ff
        /*00ec*/ 	.word	0x00000000
        /*00f0*/ 	.short	0x0100
        /*00f2*/ 	.byte	0x04
	.zero		1


	//   ....[1]....
        /*00f4*/ 	.word	0x00000610
        /*00f8*/ 	.word	0x000000ff
        /*00fc*/ 	.word	0x00000040
        /*0100*/ 	.short	0x0100
        /*0102*/ 	.byte	0x04
	.zero		1


	//   ....[2]....
        /*0104*/ 	.word	0x00000620
        /*0108*/ 	.word	0x000000ff
        /*010c*/ 	.word	0x00000008
        /*0110*/ 	.short	0x0100
        /*0112*/ 	.byte	0x04
	.zero		1


	//   ....[3]....
        /*0114*/ 	.word	0x00000630
        /*0118*/ 	.word	0x000000ff
        /*011c*/ 	.word	0x00000048
        /*0120*/ 	.short	0x0100
        /*0122*/ 	.byte	0x04
	.zero		1


	//   ....[4]....
        /*0124*/ 	.word	0x00000640
        /*0128*/ 	.word	0x000000ff
        /*012c*/ 	.word	0x00000010
        /*0130*/ 	.short	0x0100
        /*0132*/ 	.byte	0x04
	.zero		1


	//   ....[5]....
        /*0134*/ 	.word	0x00000650
        /*0138*/ 	.word	0x000000ff
        /*013c*/ 	.word	0x00000050
        /*0140*/ 	.short	0x0100
        /*0142*/ 	.byte	0x04
	.zero		1


	//   ....[6]....
        /*0144*/ 	.word	0x00000660
        /*0148*/ 	.word	0x000000ff
        /*014c*/ 	.word	0x00000018
        /*0150*/ 	.short	0x0100
        /*0152*/ 	.byte	0x04
	.zero		1


	//   ....[7]....
        /*0154*/ 	.word	0x00000670
        /*0158*/ 	.word	0x000000ff
        /*015c*/ 	.word	0x00000058
        /*0160*/ 	.short	0x0100
        /*0162*/ 	.byte	0x04
	.zero		1


	//   ....[8]....
        /*0164*/ 	.word	0x00000680
        /*0168*/ 	.word	0x000000ff
        /*016c*/ 	.word	0x00000020
        /*0170*/ 	.short	0x0100
        /*0172*/ 	.byte	0x04
	.zero		1


	//   ....[9]....
        /*0174*/ 	.word	0x00000690
        /*0178*/ 	.word	0x000000ff
        /*017c*/ 	.word	0x00000060
        /*0180*/ 	.short	0x0100
        /*0182*/ 	.byte	0x04
	.zero		1


	//   ....[10]....
        /*0184*/ 	.word	0x000006a0
        /*0188*/ 	.word	0x000000ff
        /*018c*/ 	.word	0x00000028
        /*0190*/ 	.short	0x0100
        /*0192*/ 	.byte	0x04
	.zero		1


	//   ....[11]....
        /*0194*/ 	.word	0x000006b0
        /*0198*/ 	.word	0x000000ff
        /*019c*/ 	.word	0x00000068
        /*01a0*/ 	.short	0x0100
        /*01a2*/ 	.byte	0x04
	.zero		1


	//   ....[12]....
        /*01a4*/ 	.word	0x000006c0
        /*01a8*/ 	.word	0x000000ff
        /*01ac*/ 	.word	0x00000030
        /*01b0*/ 	.short	0x0100
        /*01b2*/ 	.byte	0x04
	.zero		1


	//   ....[13]....
        /*01b4*/ 	.word	0x000006d0
        /*01b8*/ 	.word	0x000000ff
        /*01bc*/ 	.word	0x00000070
        /*01c0*/ 	.short	0x0100
        /*01c2*/ 	.byte	0x04
	.zero		1


	//   ....[14]....
        /*01c4*/ 	.word	0x000006e0
        /*01c8*/ 	.word	0x000000ff
        /*01cc*/ 	.word	0x00000038
        /*01d0*/ 	.short	0x0100
        /*01d2*/ 	.byte	0x04
	.zero		1


	//   ....[15]....
        /*01d4*/ 	.word	0x000006f0
        /*01d8*/ 	.word	0x000000ff
        /*01dc*/ 	.word	0x00000078
        /*01e0*/ 	.short	0x0100
        /*01e2*/ 	.byte	0x04
	.zero		1


	//   ....[16]....
        /*01e4*/ 	.word	0x00000820
        /*01e8*/ 	.word	0x000000ff
        /*01ec*/ 	.word	0x00000080
        /*01f0*/ 	.short	0x0100
        /*01f2*/ 	.byte	0x04
	.zero		1


	//   ....[17]....
        /*01f4*/ 	.word	0x00000830
        /*01f8*/ 	.word	0x000000ff
        /*01fc*/ 	.word	0x00000098
        /*0200*/ 	.short	0x0100
        /*0202*/ 	.byte	0x04
	.zero		1


	//   ....[18]....
        /*0204*/ 	.word	0x00000840
        /*0208*/ 	.word	0x000000ff
        /*020c*/ 	.word	0x00000088
        /*0210*/ 	.short	0x0100
        /*0212*/ 	.byte	0x04
	.zero		1


	//   ....[19]....
        /*0214*/ 	.word	0x00000850
        /*0218*/ 	.word	0x000000ff
        /*021c*/ 	.word	0x000000a0
        /*0220*/ 	.short	0x0100
        /*0222*/ 	.byte	0x04
	.zero		1


	//   ....[20]....
        /*0224*/ 	.word	0x00000860
        /*0228*/ 	.word	0x000000ff
        /*022c*/ 	.word	0x00000090
        /*0230*/ 	.short	0x0100
        /*0232*/ 	.byte	0x04
	.zero		1


	//   ....[21]....
        /*0234*/ 	.word	0x00000870
        /*0238*/ 	.word	0x000000ff
        /*023c*/ 	.word	0x000000a8
        /*0240*/ 	.short	0x0100
        /*0242*/ 	.byte	0x04
	.zero		1


	//   ....[22]....
        /*0244*/ 	.word	0x00000960
        /*0248*/ 	.word	0x000000ff
        /*024c*/ 	.word	0x000000b0
        /*0250*/ 	.short	0x0100
        /*0252*/ 	.byte	0x06
	.zero		1


	//   ....[23]....
        /*0254*/ 	.word	0x00000970
        /*0258*/ 	.word	0x000000ff
        /*025c*/ 	.word	0x000000b8
        /*0260*/ 	.short	0x0100
        /*0262*/ 	.byte	0x06
	.zero		1


	//   ....[24]....
        /*0264*/ 	.word	0x00000ab0
        /*0268*/ 	.word	0x000000ff
        /*026c*/ 	.word	0x000000c0
        /*0270*/ 	.short	0x0100
        /*0272*/ 	.byte	0x06
	.zero		1


	//   ....[25]....
        /*0274*/ 	.word	0x00000ac0
        /*0278*/ 	.word	0x000000ff
        /*027c*/ 	.word	0x000000c8
        /*0280*/ 	.short	0x0100
        /*0282*/ 	.byte	0x06
	.zero		1


	//   ....[26]....
        /*0284*/ 	.word	0x00000c10
        /*0288*/ 	.word	0x000000ff
        /*028c*/ 	.word	0x000000d0
        /*0290*/ 	.short	0x0100
        /*0292*/ 	.byte	0x04
	.zero		1


	//   ....[27]....
        /*0294*/ 	.word	0x00000c20
        /*0298*/ 	.word	0x000000ff
        /*029c*/ 	.word	0x000000e0
        /*02a0*/ 	.short	0x0100
        /*02a2*/ 	.byte	0x04
	.zero		1


	//   ....[28]....
        /*02a4*/ 	.word	0x00000c30
        /*02a8*/ 	.word	0x000000ff
        /*02ac*/ 	.word	0x000000d8
        /*02b0*/ 	.short	0x0100
        /*02b2*/ 	.byte	0x04
	.zero		1


	//   ....[29]....
        /*02b4*/ 	.word	0x00000c40
        /*02b8*/ 	.word	0x000000ff
        /*02bc*/ 	.word	0x000000e8
        /*02c0*/ 	.short	0x0100
        /*02c2*/ 	.byte	0x04
	.zero		1


	//   ....[30]....
        /*02c4*/ 	.word	0x000017f0
        /*02c8*/ 	.word	0x000000ff
        /*02cc*/ 	.word	0x00000040
        /*02d0*/ 	.short	0x010a
        /*02d2*/ 	.byte	0x07
	.zero		1


	//   ....[31]....
        /*02d4*/ 	.word	0x00001b30
        /*02d8*/ 	.word	0x000000ff
        /*02dc*/ 	.word	0x00000040
        /*02e0*/ 	.short	0x010a
        /*02e2*/ 	.byte	0x21
	.zero		1


	//   ....[32]....
        /*02e4*/ 	.word	0x00001ca0
        /*02e8*/ 	.word	0x000000ff
        /*02ec*/ 	.word	0x00000040
        /*02f0*/ 	.short	0x010a
        /*02f2*/ 	.byte	0x08
	.zero		1


	//   ....[33]....
        /*02f4*/ 	.word	0x00001ec0
        /*02f8*/ 	.word	0x000000ff
        /*02fc*/ 	.word	0x000000b8
        /*0300*/ 	.short	0x0101
        /*0302*/ 	.byte	0x1d
	.zero		1


	//   ....[34]....
        /*0304*/ 	.word	0x00001ef0
        /*0308*/ 	.word	0x000000ff
        /*030c*/ 	.word	0x00000040
        /*0310*/ 	.short	0x010a
        /*0312*/ 	.byte	0x04
	.zero		1


	//   ....[35]....
        /*0314*/ 	.word	0x00002040
        /*0318*/ 	.word	0x000000ff
        /*031c*/ 	.word	0x00000040
        /*0320*/ 	.short	0x010a
        /*0322*/ 	.byte	0x19
	.zero		1


	//   ....[36]....
        /*0324*/ 	.word	0x000021b0
        /*0328*/ 	.word	0x000000ff
        /*032c*/ 	.word	0x00000040
        /*0330*/ 	.short	0x010a
        /*0332*/ 	.byte	0x08
	.zero		1


	//   ....[37]....
        /*0334*/ 	.word	0x000023e0
        /*0338*/ 	.word	0x000000ff
        /*033c*/ 	.word	0x000000c0
        /*0340*/ 	.short	0x010a
        /*0342*/ 	.byte	0x1d
	.zero		1


	//   ....[38]....
        /*0344*/ 	.word	0x000024a0
        /*0348*/ 	.word	0x000000ff
        /*034c*/ 	.word	0x00000000
        /*0350*/ 	.short	0x0101
        /*0352*/ 	.byte	0x04
	.zero		1


	//   ....[39]....
        /*0354*/ 	.word	0x00002a90
        /*0358*/ 	.word	0x000000ff
        /*035c*/ 	.word	0x00000000
        /*0360*/ 	.short	0x010a
        /*0362*/ 	.byte	0x04
	.zero		1


	//   ....[40]....
        /*0364*/ 	.word	0x00002b30
        /*0368*/ 	.word	0x000000ff
        /*036c*/ 	.word	0x00000000
        /*0370*/ 	.short	0x010a
        /*0372*/ 	.byte	0x05
	.zero		1


	//   ....[41]....
        /*0374*/ 	.word	0x00002bd0
        /*0378*/ 	.word	0x000000ff
        /*037c*/ 	.word	0x00000000
        /*0380*/ 	.short	0x010a
        /*0382*/ 	.byte	0x05
	.zero		1


	//   ....[42]....
        /*0384*/ 	.word	0x00002c70
        /*0388*/ 	.word	0x000000ff
        /*038c*/ 	.word	0x00000000
        /*0390*/ 	.short	0x010a
        /*0392*/ 	.byte	0x05
	.zero		1


	//   ....[43]....
        /*0394*/ 	.word	0x00002d10
        /*0398*/ 	.word	0x000000ff
        /*039c*/ 	.word	0x00000000
        /*03a0*/ 	.short	0x010a
        /*03a2*/ 	.byte	0x05
	.zero		1


	//   ....[44]....
        /*03a4*/ 	.word	0x00002db0
        /*03a8*/ 	.word	0x000000ff
        /*03ac*/ 	.word	0x00000000
        /*03b0*/ 	.short	0x010a
        /*03b2*/ 	.byte	0x05
	.zero		1


	//   ....[45]....
        /*03b4*/ 	.word	0x00002e50
        /*03b8*/ 	.word	0x000000ff
        /*03bc*/ 	.word	0x00000000
        /*03c0*/ 	.short	0x010a
        /*03c2*/ 	.byte	0x05
	.zero		1


	//   ....[46]....
        /*03c4*/ 	.word	0x00002f00
        /*03c8*/ 	.word	0x00000000
        /*03cc*/ 	.word	0x00000000
        /*03d0*/ 	.short	0x010a
        /*03d2*/ 	.byte	0xff
	.zero		1


	//   ....[47]....
        /*03d4*/ 	.word	0x00003050
        /*03d8*/ 	.word	0x000000ff
        /*03dc*/ 	.word	0x000000c8
        /*03e0*/ 	.short	0x010a
        /*03e2*/ 	.byte	0x04
	.zero		1


	//   ....[48]....
        /*03e4*/ 	.word	0x000030f0
        /*03e8*/ 	.word	0x000000ff
        /*03ec*/ 	.word	0x000000c0
        /*03f0*/ 	.short	0x010a
        /*03f2*/ 	.byte	0x04
	.zero		1


	//   ....[49]....
        /*03f4*/ 	.word	0x00003190
        /*03f8*/ 	.word	0x000000ff
        /*03fc*/ 	.word	0x00000000
        /*0400*/ 	.short	0x0101
        /*0402*/ 	.byte	0x05
	.zero		1


	//   ....[50]....
        /*0404*/ 	.word	0x000031d0
        /*0408*/ 	.word	0x000000ff
        /*040c*/ 	.word	0x000000c8
        /*0410*/ 	.short	0x0106
        /*0412*/ 	.byte	0x04
	.zero		1


	//   ....[51]....
        /*0414*/ 	.word	0x00003210
        /*0418*/ 	.word	0x00000000
        /*041c*/ 	.word	0x000000c8
        /*0420*/ 	.short	0x010a
        /*0422*/ 	.byte	0xff
	.zero		1


	//   ....[52]....
        /*0424*/ 	.word	0x00003760
        /*0428*/ 	.word	0x000000ff
        /*042c*/ 	.word	0x000000c0
        /*0430*/ 	.short	0x010a
        /*0432*/ 	.byte	0x15
	.zero		1


	//   ....[53]....
        /*0434*/ 	.word	0x00003810
        /*0438*/ 	.word	0x000000ff
        /*043c*/ 	.word	0x00000000
        /*0440*/ 	.short	0x0101
        /*0442*/ 	.byte	0x23
	.zero		1


	//   ....[54]....
        /*0444*/ 	.word	0x00003820
        /*0448*/ 	.word	0x000000ff
        /*044c*/ 	.word	0x000000e0
        /*0450*/ 	.short	0x010a
        /*0452*/ 	.byte	0x19
	.zero		1


	//   ....[55]....
        /*0454*/ 	.word	0x000038a0
        /*0458*/ 	.word	0x000000ff
        /*045c*/ 	.word	0x00000000
        /*0460*/ 	.short	0x010a
        /*0462*/ 	.byte	0x04
	.zero		1


	//   ....[56]....
        /*0464*/ 	.word	0x00003940
        /*0468*/ 	.word	0x000000ff
        /*046c*/ 	.word	0x00000000
        /*0470*/ 	.short	0x010a
        /*0472*/ 	.byte	0x11
	.zero		1


	//   ....[57]....
        /*0474*/ 	.word	0x00003a90
        /*0478*/ 	.word	0x000000ff
        /*047c*/ 	.word	0x00000000
        /*0480*/ 	.short	0x010a
        /*0482*/ 	.byte	0x04
	.zero		1


	//   ....[58]....
        /*0484*/ 	.word	0x00003d70
        /*0488*/ 	.word	0x000000ff
        /*048c*/ 	.word	0x00000000
        /*0490*/ 	.short	0x010a
        /*0492*/ 	.byte	0x04
	.zero		1


	//   ....[59]....
        /*0494*/ 	.word	0x00003e00
        /*0498*/ 	.word	0x000000ff
        /*049c*/ 	.word	0x00000000
        /*04a0*/ 	.short	0x010a
        /*04a2*/ 	.byte	0x04
	.zero		1


	//   ....[60]....
        /*04a4*/ 	.word	0x00004470
        /*04a8*/ 	.word	0x000000ff
        /*04ac*/ 	.word	0x000000c0
        /*04b0*/ 	.short	0x010a
        /*04b2*/ 	.byte	0x16
	.zero		1


	//   ....[61]....
        /*04b4*/ 	.word	0x00004500
        /*04b8*/ 	.word	0x000000ff
        /*04bc*/ 	.word	0x00000000
        /*04c0*/ 	.short	0x0101
        /*04c2*/ 	.byte	0x23
	.zero		1


	//   ....[62]....
        /*04c4*/ 	.word	0x00004a10
        /*04c8*/ 	.word	0x000000ff
        /*04cc*/ 	.word	0x000000b8
        /*04d0*/ 	.short	0x010a
        /*04d2*/ 	.byte	0x16
	.zero		1


	//   ....[63]....
        /*04d4*/ 	.word	0x00004ee0
        /*04d8*/ 	.word	0x000000ff
        /*04dc*/ 	.word	0x00000098
        /*04e0*/ 	.short	0x010a
        /*04e2*/ 	.byte	0x04
	.zero		1


	//   ....[64]....
        /*04e4*/ 	.word	0x000050c0
        /*04e8*/ 	.word	0x000000ff
        /*04ec*/ 	.word	0x00000080
        /*04f0*/ 	.short	0x010b
        /*04f2*/ 	.byte	0x04
	.zero		1


	//   ....[65]....
        /*04f4*/ 	.word	0x000050d0
        /*04f8*/ 	.word	0x000000ff
        /*04fc*/ 	.word	0x00000000
        /*0500*/ 	.short	0x0101
        /*0502*/ 	.byte	0x07
	.zero		1


	//   ....[66]....
        /*0504*/ 	.word	0x000050e0
        /*0508*/ 	.word	0x000000ff
        /*050c*/ 	.word	0x00000098
        /*0510*/ 	.short	0x010a
        /*0512*/ 	.byte	0x05
	.zero		1


	//   ....[67]....
        /*0514*/ 	.word	0x000052f0
        /*0518*/ 	.word	0x000000ff
        /*051c*/ 	.word	0x00000080
        /*0520*/ 	.short	0x010b
        /*0522*/ 	.byte	0x05
	.zero		1


	//   ....[68]....
        /*0524*/ 	.word	0x00005300
        /*0528*/ 	.word	0x000000ff
        /*052c*/ 	.word	0x00000000
        /*0530*/ 	.short	0x0101
        /*0532*/ 	.byte	0x04
	.zero		1


	//   ....[69]....
        /*0534*/ 	.word	0x00005350
        /*0538*/ 	.word	0x000000ff
        /*053c*/ 	.word	0x00000000
        /*0540*/ 	.short	0x010a
        /*0542*/ 	.byte	0x04
	.zero		1


	//   ....[70]....
        /*0544*/ 	.word	0x00005410
        /*0548*/ 	.word	0x00000002
        /*054c*/ 	.word	0x00000000
        /*0550*/ 	.short	0x010a
        /*0552*/ 	.byte	0xff
	.zero		1


	//   ....[71]....
        /*0554*/ 	.word	0x00005490
        /*0558*/ 	.word	0x00000000
        /*055c*/ 	.word	0x00000000
        /*0560*/ 	.short	0x010a
        /*0562*/ 	.byte	0xff
	.zero		1


	//   ....[72]....
        /*0564*/ 	.word	0x00005850
        /*0568*/ 	.word	0x000000ff
        /*056c*/ 	.word	0x000000c0
        /*0570*/ 	.short	0x010a
        /*0572*/ 	.byte	0x32
	.zero		1


	//   ....[73]....
        /*0574*/ 	.word	0x00005920
        /*0578*/ 	.word	0x000000ff
        /*057c*/ 	.word	0x00000000
        /*0580*/ 	.short	0x0101
        /*0582*/ 	.byte	0x04
	.zero		1


	//   ....[74]....
        /*0584*/ 	.word	0x00006900
        /*0588*/ 	.word	0x00000000
        /*058c*/ 	.word	0x00000080
        /*0590*/ 	.short	0x010a
        /*0592*/ 	.byte	0xff
	.zero		1


	//   ....[75]....
        /*0594*/ 	.word	0x00006910
        /*0598*/ 	.word	0x0000006a
        /*059c*/ 	.word	0x000000d0
        /*05a0*/ 	.short	0x010a
        /*05a2*/ 	.byte	0xff
	.zero		1


	//   ....[76]....
        /*05a4*/ 	.word	0x00006a10
        /*05a8*/ 	.word	0x00000000
        /*05ac*/ 	.word	0x00000080
        /*05b0*/ 	.short	0x010a
        /*05b2*/ 	.byte	0xff
	.zero		1


	//   ....[77]....
        /*05b4*/ 	.word	0x00006b20
        /*05b8*/ 	.word	0x0000006a
        /*05bc*/ 	.word	0x000000d0
        /*05c0*/ 	.short	0x010a
        /*05c2*/ 	.byte	0xff
	.zero		1


	//   ....[78]....
        /*05c4*/ 	.word	0x00007660
        /*05c8*/ 	.word	0x00000000
        /*05cc*/ 	.word	0x00000000
        /*05d0*/ 	.short	0x0101
        /*05d2*/ 	.byte	0xff
	.zero		1


	//   ....[79]....
        /*05d4*/ 	.word	0x000076b0
        /*05d8*/ 	.word	0x00000003
        /*05dc*/ 	.word	0x00000080
        /*05e0*/ 	.short	0x010a
        /*05e2*/ 	.byte	0xff
	.zero		1


	//   ....[80]....
        /*05e4*/ 	.word	0x00007780
        /*05e8*/ 	.word	0x00000003
        /*05ec*/ 	.word	0x00000080
        /*05f0*/ 	.short	0x010a
        /*05f2*/ 	.byte	0xff
	.zero		1


	//   ....[81]....
        /*05f4*/ 	.word	0x00007c50
        /*05f8*/ 	.word	0x000000ff
        /*05fc*/ 	.word	0x00000000
        /*0600*/ 	.short	0x0101
        /*0602*/ 	.byte	0x05
	.zero		1


	//   ....[82]....
        /*0604*/ 	.word	0x00008420
        /*0608*/ 	.word	0x00000002
        /*060c*/ 	.word	0x00000000
        /*0610*/ 	.short	0x0101
        /*0612*/ 	.byte	0xff
	.zero		1


	//   ....[83]....
        /*0614*/ 	.word	0x000086c0
        /*0618*/ 	.word	0x000000ff
        /*061c*/ 	.word	0x00000000
        /*0620*/ 	.short	0x0101
        /*0622*/ 	.byte	0x04
	.zero		1


	//   ....[84]....
        /*0624*/ 	.word	0x000086f0
        /*0628*/ 	.word	0x00000000
        /*062c*/ 	.word	0x00000040
        /*0630*/ 	.short	0x010a
        /*0632*/ 	.byte	0xff
	.zero		1


	//   ....[85]....
        /*0634*/ 	.word	0x00008750
        /*0638*/ 	.word	0x00000000
        /*063c*/ 	.word	0x00000040
        /*0640*/ 	.short	0x010a
        /*0642*/ 	.byte	0xff
	.zero		1


	//   ....[86]....
        /*0644*/ 	.word	0x000087b0
        /*0648*/ 	.word	0x00000000
        /*064c*/ 	.word	0x000000c0
        /*0650*/ 	.short	0x010a
        /*0652*/ 	.byte	0xff
	.zero		1


	//   ....[87]....
        /*0654*/ 	.word	0x00008810
        /*0658*/ 	.word	0x00000000
        /*065c*/ 	.word	0x00000000
        /*0660*/ 	.short	0x010a
        /*0662*/ 	.byte	0xff
	.zero		1


	//   ....[88]....
        /*0664*/ 	.word	0x00008870
        /*0668*/ 	.word	0x00000000
        /*066c*/ 	.word	0x00000000
        /*0670*/ 	.short	0x010a
        /*0672*/ 	.byte	0xff
	.zero		1


	//   ....[89]....
        /*0674*/ 	.word	0x000088d0
        /*0678*/ 	.word	0x00000000
        /*067c*/ 	.word	0x00000000
        /*0680*/ 	.short	0x010a
        /*0682*/ 	.byte	0xff
	.zero		1


	//   ....[90]....
        /*0684*/ 	.word	0x00008930
        /*0688*/ 	.word	0x00000000
        /*068c*/ 	.word	0x00000000
        /*0690*/ 	.short	0x010a
        /*0692*/ 	.byte	0xff
	.zero		1


	//   ....[91]....
        /*0694*/ 	.word	0x00008990
        /*0698*/ 	.word	0x00000000
        /*069c*/ 	.word	0x00000000
        /*06a0*/ 	.short	0x010a
        /*06a2*/ 	.byte	0xff
	.zero		1


	//   ....[92]....
        /*06a4*/ 	.word	0x000089f0
        /*06a8*/ 	.word	0x00000000
        /*06ac*/ 	.word	0x00000000
        /*06b0*/ 	.short	0x010a
        /*06b2*/ 	.byte	0xff
	.zero		1


	//   ....[93]....
        /*06b4*/ 	.word	0x00008a50
        /*06b8*/ 	.word	0x00000000
        /*06bc*/ 	.word	0x00000000
        /*06c0*/ 	.short	0x010a
        /*06c2*/ 	.byte	0xff
	.zero		1


	//   ....[94]....
        /*06c4*/ 	.word	0x00008ab0
        /*06c8*/ 	.word	0x00000004
        /*06cc*/ 	.word	0x000000c8
        /*06d0*/ 	.short	0x010a
        /*06d2*/ 	.byte	0xff
	.zero		1


	//   ....[95]....
        /*06d4*/ 	.word	0x00008b10
        /*06d8*/ 	.word	0x00000004
        /*06dc*/ 	.word	0x000000c0
        /*06e0*/ 	.short	0x010a
        /*06e2*/ 	.byte	0xff
	.zero		1


	//   ....[96]....
        /*06e4*/ 	.word	0x00008b70
        /*06e8*/ 	.word	0x00000000
        /*06ec*/ 	.word	0x000000c0
        /*06f0*/ 	.short	0x010a
        /*06f2*/ 	.byte	0xff
	.zero		1


	//   ....[97]....
        /*06f4*/ 	.word	0x00008bd0
        /*06f8*/ 	.word	0x00000000
        /*06fc*/ 	.word	0x000000e0
        /*0700*/ 	.short	0x010a
        /*0702*/ 	.byte	0xff
	.zero		1


	//   ....[98]....
        /*0704*/ 	.word	0x00008c30
        /*0708*/ 	.word	0x00000000
        /*070c*/ 	.word	0x00000000
        /*0710*/ 	.short	0x010a
        /*0712*/ 	.byte	0xff
	.zero		1


	//   ....[99]....
        /*0714*/ 	.word	0x00008c90
        /*0718*/ 	.word	0x00000000
        /*071c*/ 	.word	0x00000000
        /*0720*/ 	.short	0x010a
        /*0722*/ 	.byte	0xff
	.zero		1


	//   ....[100]....
        /*0724*/ 	.word	0x00008cf0
        /*0728*/ 	.word	0x00000000
        /*072c*/ 	.word	0x00000000
        /*0730*/ 	.short	0x010a
        /*0732*/ 	.byte	0xff
	.zero		1


	//   ....[101]....
        /*0734*/ 	.word	0x00008d50
        /*0738*/ 	.word	0x00000000
        /*073c*/ 	.word	0x000000c0
        /*0740*/ 	.short	0x010a
        /*0742*/ 	.byte	0xff
	.zero		1


	//   ....[102]....
        /*0744*/ 	.word	0x00008db0
        /*0748*/ 	.word	0x00000009
        /*074c*/ 	.word	0x000000b8
        /*0750*/ 	.short	0x010a
        /*0752*/ 	.byte	0xff
	.zero		1


	//   ....[103]....
        /*0754*/ 	.word	0x00008e10
        /*0758*/ 	.word	0x00000000
        /*075c*/ 	.word	0x00000098
        /*0760*/ 	.short	0x010a
        /*0762*/ 	.byte	0xff
	.zero		1


	//   ....[104]....
        /*0764*/ 	.word	0x00008e70
        /*0768*/ 	.word	0x00000000
        /*076c*/ 	.word	0x00000098
        /*0770*/ 	.short	0x010a
        /*0772*/ 	.byte	0xff
	.zero		1


	//   ....[105]....
        /*0774*/ 	.word	0x00008ed0
        /*0778*/ 	.word	0x00000000
        /*077c*/ 	.word	0x00000000
        /*0780*/ 	.short	0x010a
        /*0782*/ 	.byte	0xff
	.zero		1


	//   ....[106]....
        /*0784*/ 	.word	0x00008f20
        /*0788*/ 	.word	0x00000002
        /*078c*/ 	.word	0x00000000
        /*0790*/ 	.short	0x010a
        /*0792*/ 	.byte	0xff
	.zero		1


	//   ....[107]....
        /*0794*/ 	.word	0x00008f80
        /*0798*/ 	.word	0x00000000
        /*079c*/ 	.word	0x000000c0
        /*07a0*/ 	.short	0x010a
        /*07a2*/ 	.byte	0xff
	.zero		1


	//   ....[108]....
        /*07a4*/ 	.word	0x00008fd0
        /*07a8*/ 	.word	0x00000000
        /*07ac*/ 	.word	0x00000080
        /*07b0*/ 	.short	0x010a
        /*07b2*/ 	.byte	0xff
	.zero		1


	//   ....[109]....
        /*07b4*/ 	.word	0x00009020
        /*07b8*/ 	.word	0x0000006a
        /*07bc*/ 	.word	0x000000d0
        /*07c0*/ 	.short	0x010a
        /*07c2*/ 	.byte	0xff
	.zero		1


	//   ....[110]....
        /*07c4*/ 	.word	0x00009070
        /*07c8*/ 	.word	0x00000003
        /*07cc*/ 	.word	0x00000080
        /*07d0*/ 	.short	0x010a
        /*07d2*/ 	.byte	0xff
	.zero		1


	//----- nvinfo : EIATTR_NUM_MBARRIERS
	.align		4
.L_47:
        /*07d4*/ 	.byte	0x03, 0x38
        /*07d6*/ 	.short	0x001e


	//----- nvinfo : EIATTR_EXIT_INSTR_OFFSETS
	.align		4
        /*07d8*/ 	.byte	0x04, 0x1c
        /*07da*/ 	.short	(.L_49 - .L_48)


	//   ....[0]....
.L_48:
        /*07dc*/ 	.word	0x00002f30


	//   ....[1]....
        /*07e0*/ 	.word	0x000031e0


	//   ....[2]....
        /*07e4*/ 	.word	0x00003240


	//   ....[3]....
        /*07e8*/ 	.word	0x00004070


	//   ....[4]....
        /*07ec*/ 	.word	0x000054c0


	//   ....[5]....
        /*07f0*/ 	.word	0x00005500


	//   ....[6]....
        /*07f4*/ 	.word	0x000085a0


	//   ....[7]....
        /*07f8*/ 	.word	0x00008620


	//   ....[8]....
        /*07fc*/ 	.word	0x00008650


	//   ....[9]....
        /*0800*/ 	.word	0x000086d0


	//----- nvinfo : EIATTR_MAX_THREADS
	.align		4
.L_49:
        /*0804*/ 	.byte	0x04, 0x05
        /*0806*/ 	.short	(.L_51 - .L_50)
.L_50:
        /*0808*/ 	.word	0x00000100
        /*080c*/ 	.word	0x00000001
        /*0810*/ 	.word	0x00000001


	//----- nvinfo : EIATTR_CRS_STACK_SIZE
	.align		4
.L_51:
        /*0814*/ 	.byte	0x04, 0x1e
        /*0816*/ 	.short	(.L_53 - .L_52)
.L_52:
        /*0818*/ 	.word	0x00000000


	//----- nvinfo : EIATTR_CBANK_PARAM_SIZE
	.align		4
.L_53:
        /*081c*/ 	.byte	0x03, 0x19
        /*081e*/ 	.short	0x0800


	//----- nvinfo : EIATTR_PARAM_CBANK
	.align		4
        /*0820*/ 	.byte	0x04, 0x0a
        /*0822*/ 	.short	(.L_55 - .L_54)
	.align		4
.L_54:
        /*0824*/ 	.word	index@(.nv.constant0._ZN7cutlass13device_kernelINS_4conv6kernel13ConvUniversalINS1_16ConvProblemShapeILNS1_8OperatorE2ELi2EEENS1_10collective14CollectiveConvINS1_47MainloopSm100TmaUmmaWarpSpecializedImplicitGemmILS5_2ELi8ELi2ELi1ELi2EN4cute5tupleIJNSA_1CILi1EEESD_SD_EEEEENSB_IJNSC_ILi128EEENSB_IJNSC_ILi64EEEEEESI_EEENS_10bfloat16_tESK_NSA_8TiledMMAINSA_8MMA_AtomIJNSA_20SM100_MMA_F16BF16_SSISK_SK_fLi128ELi64ELNSA_4UMMA5MajorE1ELSP_1ELNSO_7ScaleInE0ELSQ_0EEEEEENSA_6LayoutISE_NSB_IJNSC_ILi0EEESU_SU_EEEEENSB_IJNSA_10UnderscoreESX_SX_EEEEENS7_6detail27Sm100ImplicitGemmTileTraitsINSA_13SM90_TMA_LOADENSA_14ComposedLayoutINSA_7SwizzleILi3ELi4ELi3EEENSA_18smem_ptr_flag_bitsILi16EEENST_INSB_IJSH_NSC_ILi8EEEEEENSB_IJSD_SH_EEEEEEEvEENS11_INSA_20SM90_TMA_LOAD_IM2COLES1C_vEEEENS_8epilogue10collective18CollectiveEpilogueINS1H_23Sm100TmaWarpSpecializedILi3ELi2ELi32ELb1ELb0EEEJSJ_NSB_IJNST_ISG_SD_EENST_INSC_ILi32EEESD_EEEEESK_NSB_IJlNSB_IJSD_llEEESU_EEESK_S1R_NS1H_6fusion15FusionCallbacksIS1L_NS1S_17LinearCombinationISK_fSK_fLNS_15FloatRoundStyleE2EEESJ_S1P_JEEENSA_5SM1004TMEM4LOAD26SM100_TMEM_LOAD_32dp32b32xES12_NS13_INS14_ILi2ELi4ELi3EEES17_NST_INSB_IJS18_S1N_EEENSB_IJS1N_SD_EEEEEEENSA_39AutoVectorizingCopyWithAssumedAlignmentILi128EEENSA_14SM90_TMA_STOREES26_S28_S28_EEEvvEEEEvNT_6ParamsE)
        /*0828*/ 	.short	0x0380
        /*082a*/ 	.short	0x0800


	//----- nvinfo : EIATTR_SW_WAR
	.align		4
.L_55:
        /*082c*/ 	.byte	0x04, 0x36
        /*082e*/ 	.short	(.L_57 - .L_56)
.L_56:
        /*0830*/ 	.word	0x00000008
.L_57:


//--------------------- .nv.callgraph             --------------------------
	.section	.nv.callgraph,"",@"SHT_CUDA_CALLGRAPH"
	.align	4
	.sectionentsize	8
	.align		4
        /*0000*/ 	.word	0x00000000
	.align		4
        /*0004*/ 	.word	0xffffffff
	.align		4
        /*0008*/ 	.word	index@(_ZN7cutlass13device_kernelINS_4conv6kernel13ConvUniversalINS1_16ConvProblemShapeILNS1_8OperatorE2ELi2EEENS1_10collective14CollectiveConvINS1_47MainloopSm100TmaUmmaWarpSpecializedImplicitGemmILS5_2ELi8ELi2ELi1ELi2EN4cute5tupleIJNSA_1CILi1EEESD_SD_EEEEENSB_IJNSC_ILi128EEENSB_IJNSC_ILi64EEEEEESI_EEENS_10bfloat16_tESK_NSA_8TiledMMAINSA_8MMA_AtomIJNSA_20SM100_MMA_F16BF16_SSISK_SK_fLi128ELi64ELNSA_4UMMA5MajorE1ELSP_1ELNSO_7ScaleInE0ELSQ_0EEEEEENSA_6LayoutISE_NSB_IJNSC_ILi0EEESU_SU_EEEEENSB_IJNSA_10UnderscoreESX_SX_EEEEENS7_6detail27Sm100ImplicitGemmTileTraitsINSA_13SM90_TMA_LOADENSA_14ComposedLayoutINSA_7SwizzleILi3ELi4ELi3EEENSA_18smem_ptr_flag_bitsILi16EEENST_INSB_IJSH_NSC_ILi8EEEEEENSB_IJSD_SH_EEEEEEEvEENS11_INSA_20SM90_TMA_LOAD_IM2COLES1C_vEEEENS_8epilogue10collective18CollectiveEpilogueINS1H_23Sm100TmaWarpSpecializedILi3ELi2ELi32ELb1ELb0EEEJSJ_NSB_IJNST_ISG_SD_EENST_INSC_ILi32EEESD_EEEEESK_NSB_IJlNSB_IJSD_llEEESU_EEESK_S1R_NS1H_6fusion15FusionCallbacksIS1L_NS1S_17LinearCombinationISK_fSK_fLNS_15FloatRoundStyleE2EEESJ_S1P_JEEENSA_5SM1004TMEM4LOAD26SM100_TMEM_LOAD_32dp32b32xES12_NS13_INS14_ILi2ELi4ELi3EEES17_NST_INSB_IJS18_S1N_EEENSB_IJS1N_SD_EEEEEEENSA_39AutoVectorizingCopyWithAssumedAlignmentILi128EEENSA_14SM90_TMA_STOREES26_S28_S28_EEEvvEEEEvNT_6ParamsE)
	.align		4
        /*000c*/ 	.word	index@(__assertfail)
	.align		4
        /*0010*/ 	.word	0x00000000
	.align		4
        /*0014*/ 	.word	0xfffffffe
	.align		4
        /*0018*/ 	.word	0x00000000
	.align		4
        /*001c*/ 	.word	0xfffffffd
	.align		4
        /*0020*/ 	.word	0x00000000
	.align		4
        /*0024*/ 	.word	0xfffffffc


//--------------------- .nv.constant4             --------------------------
	.section	.nv.constant4,"a",@progbits
	.align	8
	.align		8
.nv.constant4:
        /*0000*/ 	.dword	__assertfail
	.align		8
        /*0008*/ 	.dword	__unnamed_1
	.align		8
        /*0010*/ 	.dword	__unnamed_2
	.align		8
        /*0018*/ 	.dword	_ZN39_INTERNAL_eef1a8de_4_k_cu_fccbae4c_31904cuda3std3__45__cpo5beginE
	.align		8
        /*0020*/ 	.dword	_ZN39_INTERNAL_eef1a8de_4_k_cu_fccbae4c_31904cuda3std3__45__cpo3endE
	.align		8
        /*0028*/ 	.dword	_ZN39_INTERNAL_eef1a8de_4_k_cu_fccbae4c_31904cuda3std3__45__cpo6cbeginE
	.align		8
        /*0030*/ 	.dword	_ZN39_INTERNAL_eef1a8de_4_k_cu_fccbae4c_31904cuda3std3__45__cpo4cendE
	.align		8
        /*0038*/ 	.dword	_ZN39_INTERNAL_eef1a8de_4_k_cu_fccbae4c_31904cuda3std3__441_GLOBAL__N__eef1a8de_4_k_cu_fccbae4c_31906ignoreE
	.align		8
        /*0040*/ 	.dword	_ZN39_INTERNAL_eef1a8de_4_k_cu_fccbae4c_31904cuda3std3__419piecewise_constructE
	.align		8
        /*0048*/ 	.dword	_ZN39_INTERNAL_eef1a8de_4_k_cu_fccbae4c_31904cuda3std3__48in_placeE
	.align		8
        /*0050*/ 	.dword	_ZN39_INTERNAL_eef1a8de_4_k_cu_fccbae4c_31904cuda3std6ranges3__45__cpo4swapE
	.align		8
        /*0058*/ 	.dword	_ZN39_INTERNAL_eef1a8de_4_k_cu_fccbae4c_31904cuda3std6ranges3__45__cpo9iter_moveE
	.align		8
        /*0060*/ 	.dword	_ZN39_INTERNAL_eef1a8de_4_k_cu_fccbae4c_31904cute7productE
	.align		8
        /*0068*/ 	.dword	_ZN39_INTERNAL_eef1a8de_4_k_cu_fccbae4c_31904cute1_E
	.align		8
        /*0070*/ 	.dword	$str$27
	.align		8
        /*0078*/ 	.dword	$str$28
	.align		8
        /*0080*/ 	.dword	$str$29
	.align		8
        /*0088*/ 	.dword	$str$30


//--------------------- .text._ZN7cutlass13device_kernelINS_4conv6kernel13ConvUniversalINS1_16ConvProblemShapeILNS1_8OperatorE2ELi2EEENS1_10collective14CollectiveConvINS1_47MainloopSm100TmaUmmaWarpSpecializedImplicitGemmILS5_2ELi8ELi2ELi1ELi2EN4cute5tupleIJNSA_1CILi1EEESD_SD_EEEEENSB_IJNSC_ILi128EEENSB_IJNSC_ILi64EEEEEESI_EEENS_10bfloat16_tESK_NSA_8TiledMMAINSA_8MMA_AtomIJNSA_20SM100_MMA_F16BF16_SSISK_SK_fLi128ELi64ELNSA_4UMMA5MajorE1ELSP_1ELNSO_7ScaleInE0ELSQ_0EEEEEENSA_6LayoutISE_NSB_IJNSC_ILi0EEESU_SU_EEEEENSB_IJNSA_10UnderscoreESX_SX_EEEEENS7_6detail27Sm100ImplicitGemmTileTraitsINSA_13SM90_TMA_LOADENSA_14ComposedLayoutINSA_7SwizzleILi3ELi4ELi3EEENSA_18smem_ptr_flag_bitsILi16EEENST_INSB_IJSH_NSC_ILi8EEEEEENSB_IJSD_SH_EEEEEEEvEENS11_INSA_20SM90_TMA_LOAD_IM2COLES1C_vEEEENS_8epilogue10collective18CollectiveEpilogueINS1H_23Sm100TmaWarpSpecializedILi3ELi2ELi32ELb1ELb0EEEJSJ_NSB_IJNST_ISG_SD_EENST_INSC_ILi32EEESD_EEEEESK_NSB_IJlNSB_IJSD_llEEESU_EEESK_S1R_NS1H_6fusion15FusionCallbacksIS1L_NS1S_17LinearCombinationISK_fSK_fLNS_15FloatRoundStyleE2EEESJ_S1P_JEEENSA_5SM1004TMEM4LOAD26SM100_TMEM_LOAD_32dp32b32xES12_NS13_INS14_ILi2ELi4ELi3EEES17_NST_INSB_IJS18_S1N_EEENSB_IJS1N_SD_EEEEEEENSA_39AutoVectorizingCopyWithAssumedAlignmentILi128EEENSA_14SM90_TMA_STOREES26_S28_S28_EEEvvEEEEvNT_6ParamsE --------------------------
	.section	.text._ZN7cutlass13device_kernelINS_4conv6kernel13ConvUniversalINS1_16ConvProblemShapeILNS1_8OperatorE2ELi2EEENS1_10collective14CollectiveConvINS1_47MainloopSm100TmaUmmaWarpSpecializedImplicitGemmILS5_2ELi8ELi2ELi1ELi2EN4cute5tupleIJNSA_1CILi1EEESD_SD_EEEEENSB_IJNSC_ILi128EEENSB_IJNSC_ILi64EEEEEESI_EEENS_10bfloat16_tESK_NSA_8TiledMMAINSA_8MMA_AtomIJNSA_20SM100_MMA_F16BF16_SSISK_SK_fLi128ELi64ELNSA_4UMMA5MajorE1ELSP_1ELNSO_7ScaleInE0ELSQ_0EEEEEENSA_6LayoutISE_NSB_IJNSC_ILi0EEESU_SU_EEEEENSB_IJNSA_10UnderscoreESX_SX_EEEEENS7_6detail27Sm100ImplicitGemmTileTraitsINSA_13SM90_TMA_LOADENSA_14ComposedLayoutINSA_7SwizzleILi3ELi4ELi3EEENSA_18smem_ptr_flag_bitsILi16EEENST_INSB_IJSH_NSC_ILi8EEEEEENSB_IJSD_SH_EEEEEEEvEENS11_INSA_20SM90_TMA_LOAD_IM2COLES1C_vEEEENS_8epilogue10collective18CollectiveEpilogueINS1H_23Sm100TmaWarpSpecializedILi3ELi2ELi32ELb1ELb0EEEJSJ_NSB_IJNST_ISG_SD_EENST_INSC_ILi32EEESD_EEEEESK_NSB_IJlNSB_IJSD_llEEESU_EEESK_S1R_NS1H_6fusion15FusionCallbacksIS1L_NS1S_17LinearCombinationISK_fSK_fLNS_15FloatRoundStyleE2EEESJ_S1P_JEEENSA_5SM1004TMEM4LOAD26SM100_TMEM_LOAD_32dp32b32xES12_NS13_INS14_ILi2ELi4ELi3EEES17_NST_INSB_IJS18_S1N_EEENSB_IJS1N_SD_EEEEEEENSA_39AutoVectorizingCopyWithAssumedAlignmentILi128EEENSA_14SM90_TMA_STOREES26_S28_S28_EEEvvEEEEvNT_6ParamsE,"ax",@progbits
	.align	128
.text._ZN7cutlass13device_kernelINS_4conv6kernel13ConvUniversalINS1_16ConvProblemShapeILNS1_8OperatorE2ELi2EEENS1_10collective14CollectiveConvINS1_47MainloopSm100TmaUmmaWarpSpecializedImplicitGemmILS5_2ELi8ELi2ELi1ELi2EN4cute5tupleIJNSA_1CILi1EEESD_SD_EEEEENSB_IJNSC_ILi128EEENSB_IJNSC_ILi64EEEEEESI_EEENS_10bfloat16_tESK_NSA_8TiledMMAINSA_8MMA_AtomIJNSA_20SM100_MMA_F16BF16_SSISK_SK_fLi128ELi64ELNSA_4UMMA5MajorE1ELSP_1ELNSO_7ScaleInE0ELSQ_0EEEEEENSA_6LayoutISE_NSB_IJNSC_ILi0EEESU_SU_EEEEENSB_IJNSA_10UnderscoreESX_SX_EEEEENS7_6detail27Sm100ImplicitGemmTileTraitsINSA_13SM90_TMA_LOADENSA_14ComposedLayoutINSA_7SwizzleILi3ELi4ELi3EEENSA_18smem_ptr_flag_bitsILi16EEENST_INSB_IJSH_NSC_ILi8EEEEEENSB_IJSD_SH_EEEEEEEvEENS11_INSA_20SM90_TMA_LOAD_IM2COLES1C_vEEEENS_8epilogue10collective18CollectiveEpilogueINS1H_23Sm100TmaWarpSpecializedILi3ELi2ELi32ELb1ELb0EEEJSJ_NSB_IJNST_ISG_SD_EENST_INSC_ILi32EEESD_EEEEESK_NSB_IJlNSB_IJSD_llEEESU_EEESK_S1R_NS1H_6fusion15FusionCallbacksIS1L_NS1S_17LinearCombinationISK_fSK_fLNS_15FloatRoundStyleE2EEESJ_S1P_JEEENSA_5SM1004TMEM4LOAD26SM100_TMEM_LOAD_32dp32b32xES12_NS13_INS14_ILi2ELi4ELi3EEES17_NST_INSB_IJS18_S1N_EEENSB_IJS1N_SD_EEEEEEENSA_39AutoVectorizingCopyWithAssumedAlignmentILi128EEENSA_14SM90_TMA_STOREES26_S28_S28_EEEvvEEEEvNT_6ParamsE:
        .type           _ZN7cutlass13device_kernelINS_4conv6kernel13ConvUniversalINS1_16ConvProblemShapeILNS1_8OperatorE2ELi2EEENS1_10collective14CollectiveConvINS1_47MainloopSm100TmaUmmaWarpSpecializedImplicitGemmILS5_2ELi8ELi2ELi1ELi2EN4cute5tupleIJNSA_1CILi1EEESD_SD_EEEEENSB_IJNSC_ILi128EEENSB_IJNSC_ILi64EEEEEESI_EEENS_10bfloat16_tESK_NSA_8TiledMMAINSA_8MMA_AtomIJNSA_20SM100_MMA_F16BF16_SSISK_SK_fLi128ELi64ELNSA_4UMMA5MajorE1ELSP_1ELNSO_7ScaleInE0ELSQ_0EEEEEENSA_6LayoutISE_NSB_IJNSC_ILi0EEESU_SU_EEEEENSB_IJNSA_10UnderscoreESX_SX_EEEEENS7_6detail27Sm100ImplicitGemmTileTraitsINSA_13SM90_TMA_LOADENSA_14ComposedLayoutINSA_7SwizzleILi3ELi4ELi3EEENSA_18smem_ptr_flag_bitsILi16EEENST_INSB_IJSH_NSC_ILi8EEEEEENSB_IJSD_SH_EEEEEEEvEENS11_INSA_20SM90_TMA_LOAD_IM2COLES1C_vEEEENS_8epilogue10collective18CollectiveEpilogueINS1H_23Sm100TmaWarpSpecializedILi3ELi2ELi32ELb1ELb0EEEJSJ_NSB_IJNST_ISG_SD_EENST_INSC_ILi32EEESD_EEEEESK_NSB_IJlNSB_IJSD_llEEESU_EEESK_S1R_NS1H_6fusion15FusionCallbacksIS1L_NS1S_17LinearCombinationISK_fSK_fLNS_15FloatRoundStyleE2EEESJ_S1P_JEEENSA_5SM1004TMEM4LOAD26SM100_TMEM_LOAD_32dp32b32xES12_NS13_INS14_ILi2ELi4ELi3EEES17_NST_INSB_IJS18_S1N_EEENSB_IJS1N_SD_EEEEEEENSA_39AutoVectorizingCopyWithAssumedAlignmentILi128EEENSA_14SM90_TMA_STOREES26_S28_S28_EEEvvEEEEvNT_6ParamsE,@function
        .size           _ZN7cutlass13device_kernelINS_4conv6kernel13ConvUniversalINS1_16ConvProblemShapeILNS1_8OperatorE2ELi2EEENS1_10collective14CollectiveConvINS1_47MainloopSm100TmaUmmaWarpSpecializedImplicitGemmILS5_2ELi8ELi2ELi1ELi2EN4cute5tupleIJNSA_1CILi1EEESD_SD_EEEEENSB_IJNSC_ILi128EEENSB_IJNSC_ILi64EEEEEESI_EEENS_10bfloat16_tESK_NSA_8TiledMMAINSA_8MMA_AtomIJNSA_20SM100_MMA_F16BF16_SSISK_SK_fLi128ELi64ELNSA_4UMMA5MajorE1ELSP_1ELNSO_7ScaleInE0ELSQ_0EEEEEENSA_6LayoutISE_NSB_IJNSC_ILi0EEESU_SU_EEEEENSB_IJNSA_10UnderscoreESX_SX_EEEEENS7_6detail27Sm100ImplicitGemmTileTraitsINSA_13SM90_TMA_LOADENSA_14ComposedLayoutINSA_7SwizzleILi3ELi4ELi3EEENSA_18smem_ptr_flag_bitsILi16EEENST_INSB_IJSH_NSC_ILi8EEEEEENSB_IJSD_SH_EEEEEEEvEENS11_INSA_20SM90_TMA_LOAD_IM2COLES1C_vEEEENS_8epilogue10collective18CollectiveEpilogueINS1H_23Sm100TmaWarpSpecializedILi3ELi2ELi32ELb1ELb0EEEJSJ_NSB_IJNST_ISG_SD_EENST_INSC_ILi32EEESD_EEEEESK_NSB_IJlNSB_IJSD_llEEESU_EEESK_S1R_NS1H_6fusion15FusionCallbacksIS1L_NS1S_17LinearCombinationISK_fSK_fLNS_15FloatRoundStyleE2EEESJ_S1P_JEEENSA_5SM1004TMEM4LOAD26SM100_TMEM_LOAD_32dp32b32xES12_NS13_INS14_ILi2ELi4ELi3EEES17_NST_INSB_IJS18_S1N_EEENSB_IJS1N_SD_EEEEEEENSA_39AutoVectorizingCopyWithAssumedAlignmentILi128EEENSA_14SM90_TMA_STOREES26_S28_S28_EEEvvEEEEvNT_6ParamsE,(.L_x_155 - _ZN7cutlass13device_kernelINS_4conv6kernel13ConvUniversalINS1_16ConvProblemShapeILNS1_8OperatorE2ELi2EEENS1_10collective14CollectiveConvINS1_47MainloopSm100TmaUmmaWarpSpecializedImplicitGemmILS5_2ELi8ELi2ELi1ELi2EN4cute5tupleIJNSA_1CILi1EEESD_SD_EEEEENSB_IJNSC_ILi128EEENSB_IJNSC_ILi64EEEEEESI_EEENS_10bfloat16_tESK_NSA_8TiledMMAINSA_8MMA_AtomIJNSA_20SM100_MMA_F16BF16_SSISK_SK_fLi128ELi64ELNSA_4UMMA5MajorE1ELSP_1ELNSO_7ScaleInE0ELSQ_0EEEEEENSA_6LayoutISE_NSB_IJNSC_ILi0EEESU_SU_EEEEENSB_IJNSA_10UnderscoreESX_SX_EEEEENS7_6detail27Sm100ImplicitGemmTileTraitsINSA_13SM90_TMA_LOADENSA_14ComposedLayoutINSA_7SwizzleILi3ELi4ELi3EEENSA_18smem_ptr_flag_bitsILi16EEENST_INSB_IJSH_NSC_ILi8EEEEEENSB_IJSD_SH_EEEEEEEvEENS11_INSA_20SM90_TMA_LOAD_IM2COLES1C_vEEEENS_8epilogue10collective18CollectiveEpilogueINS1H_23Sm100TmaWarpSpecializedILi3ELi2ELi32ELb1ELb0EEEJSJ_NSB_IJNST_ISG_SD_EENST_INSC_ILi32EEESD_EEEEESK_NSB_IJlNSB_IJSD_llEEESU_EEESK_S1R_NS1H_6fusion15FusionCallbacksIS1L_NS1S_17LinearCombinationISK_fSK_fLNS_15FloatRoundStyleE2EEESJ_S1P_JEEENSA_5SM1004TMEM4LOAD26SM100_TMEM_LOAD_32dp32b32xES12_NS13_INS14_ILi2ELi4ELi3EEES17_NST_INSB_IJS18_S1N_EEENSB_IJS1N_SD_EEEEEEENSA_39AutoVectorizingCopyWithAssumedAlignmentILi128EEENSA_14SM90_TMA_STOREES26_S28_S28_EEEvvEEEEvNT_6ParamsE)
        .other          _ZN7cutlass13device_kernelINS_4conv6kernel13ConvUniversalINS1_16ConvProblemShapeILNS1_8OperatorE2ELi2EEENS1_10collective14CollectiveConvINS1_47MainloopSm100TmaUmmaWarpSpecializedImplicitGemmILS5_2ELi8ELi2ELi1ELi2EN4cute5tupleIJNSA_1CILi1EEESD_SD_EEEEENSB_IJNSC_ILi128EEENSB_IJNSC_ILi64EEEEEESI_EEENS_10bfloat16_tESK_NSA_8TiledMMAINSA_8MMA_AtomIJNSA_20SM100_MMA_F16BF16_SSISK_SK_fLi128ELi64ELNSA_4UMMA5MajorE1ELSP_1ELNSO_7ScaleInE0ELSQ_0EEEEEENSA_6LayoutISE_NSB_IJNSC_ILi0EEESU_SU_EEEEENSB_IJNSA_10UnderscoreESX_SX_EEEEENS7_6detail27Sm100ImplicitGemmTileTraitsINSA_13SM90_TMA_LOADENSA_14ComposedLayoutINSA_7SwizzleILi3ELi4ELi3EEENSA_18smem_ptr_flag_bitsILi16EEENST_INSB_IJSH_NSC_ILi8EEEEEENSB_IJSD_SH_EEEEEEEvEENS11_INSA_20SM90_TMA_LOAD_IM2COLES1C_vEEEENS_8epilogue10collective18CollectiveEpilogueINS1H_23Sm100TmaWarpSpecializedILi3ELi2ELi32ELb1ELb0EEEJSJ_NSB_IJNST_ISG_SD_EENST_INSC_ILi32EEESD_EEEEESK_NSB_IJlNSB_IJSD_llEEESU_EEESK_S1R_NS1H_6fusion15FusionCallbacksIS1L_NS1S_17LinearCombinationISK_fSK_fLNS_15FloatRoundStyleE2EEESJ_S1P_JEEENSA_5SM1004TMEM4LOAD26SM100_TMEM_LOAD_32dp32b32xES12_NS13_INS14_ILi2ELi4ELi3EEES17_NST_INSB_IJS18_S1N_EEENSB_IJS1N_SD_EEEEEEENSA_39AutoVectorizingCopyWithAssumedAlignmentILi128EEENSA_14SM90_TMA_STOREES26_S28_S28_EEEvvEEEEvNT_6ParamsE,@"STO_CUDA_ENTRY STV_DEFAULT"
_ZN7cutlass13device_kernelINS_4conv6kernel13ConvUniversalINS1_16ConvProblemShapeILNS1_8OperatorE2ELi2EEENS1_10collective14CollectiveConvINS1_47MainloopSm100TmaUmmaWarpSpecializedImplicitGemmILS5_2ELi8ELi2ELi1ELi2EN4cute5tupleIJNSA_1CILi1EEESD_SD_EEEEENSB_IJNSC_ILi128EEENSB_IJNSC_ILi64EEEEEESI_EEENS_10bfloat16_tESK_NSA_8TiledMMAINSA_8MMA_AtomIJNSA_20SM100_MMA_F16BF16_SSISK_SK_fLi128ELi64ELNSA_4UMMA5MajorE1ELSP_1ELNSO_7ScaleInE0ELSQ_0EEEEEENSA_6LayoutISE_NSB_IJNSC_ILi0EEESU_SU_EEEEENSB_IJNSA_10UnderscoreESX_SX_EEEEENS7_6detail27Sm100ImplicitGemmTileTraitsINSA_13SM90_TMA_LOADENSA_14ComposedLayoutINSA_7SwizzleILi3ELi4ELi3EEENSA_18smem_ptr_flag_bitsILi16EEENST_INSB_IJSH_NSC_ILi8EEEEEENSB_IJSD_SH_EEEEEEEvEENS11_INSA_20SM90_TMA_LOAD_IM2COLES1C_vEEEENS_8epilogue10collective18CollectiveEpilogueINS1H_23Sm100TmaWarpSpecializedILi3ELi2ELi32ELb1ELb0EEEJSJ_NSB_IJNST_ISG_SD_EENST_INSC_ILi32EEESD_EEEEESK_NSB_IJlNSB_IJSD_llEEESU_EEESK_S1R_NS1H_6fusion15FusionCallbacksIS1L_NS1S_17LinearCombinationISK_fSK_fLNS_15FloatRoundStyleE2EEESJ_S1P_JEEENSA_5SM1004TMEM4LOAD26SM100_TMEM_LOAD_32dp32b32xES12_NS13_INS14_ILi2ELi4ELi3EEES17_NST_INSB_IJS18_S1N_EEENSB_IJS1N_SD_EEEEEEENSA_39AutoVectorizingCopyWithAssumedAlignmentILi128EEENSA_14SM90_TMA_STOREES26_S28_S28_EEEvvEEEEvNT_6ParamsE:
[----:B------:R-:W1:Y:S01]  /*0000*/  LDC R1, c[0x0][0x37c] ;  /* 0x0000df00ff017b82 */ /* 0x000e620000000800 */
[----:B------:R-:W2:Y:S07]  /*0010*/  S2R R101, SR_TID.X ;  /* 0x0000000000657919 */ /* 0x000eae0000002100 */
[----:B------:R-:W3:Y:S01]  /*0020*/  LDC.64 R2, c[0x0][0x890] ;  /* 0x00022400ff027b82 */ /* 0x000ee20000000a00 */
[----:B------:R-:W-:Y:S01]  /*0030*/  ELECT P2, URZ, PT ;  /* 0x0000000000ff782f */ /* 0x000fe20003840000 */
[----:B-1----:R-:W-:Y:S01]  /*0040*/  VIADD R1, R1, 0xfffffff8 ;  /* 0xfffffff801017836 */ /* 0x002fe20000000000 */
[----:B------:R-:W-:-:S02]  /*0050*/  PRMT R94, RZ, 0x7610, R94 ;  /* 0x00007610ff5e7816 */ /* 0x000fc4000000005e */
[----:B---3--:R-:W-:-:S04]  /*0060*/  ISETP.NE.U32.AND P0, PT, R2, RZ, PT ;  /* 0x000000ff0200720c */ /* 0x008fc80003f05070 */
[----:B------:R-:W-:Y:S02]  /*0070*/  ISETP.NE.AND.EX P0, PT, R3, RZ, PT, P0 ;  /* 0x000000ff0300720c */ /* 0x000fe40003f05300 */
[----:B--2---:R-:W-:-:S05]  /*0080*/  SHF.R.U32.HI R95, RZ, 0x5, R101 ;  /* 0x00000005ff5f7819 */ /* 0x004fca0000011665 */
[----:B------:R-:W1:Y:S02]  /*0090*/  SHFL.IDX PT, R0, R95, RZ, 0x1f ;  /* 0x00001fff5f007589 */ /* 0x000e6400000e0000 */
[----:B-1----:R-:W-:-:S04]  /*00a0*/  R2UR UR15, R0 ;  /* 0x00000000000f72ca */ /* 0x002fc800000e0000 */
[----:B------:R-:W-:Y:S05]  /*00b0*/  @P0 BRA `(.L_x_0) ;  /* 0x0000000000300947 */ /* 0x000fea0003800000 */
[----:B------:R-:W1:Y:S02]  /*00c0*/  LDCU.64 UR4, c[0x0][0x888] ;  /* 0x00011100ff0477ac */ /* 0x000e640008000a00 */
[----:B-1----:R-:W-:-:S04]  /*00d0*/  UISETP.NE.U32.AND UP0, UPT, UR4, URZ, UPT ;  /* 0x000000ff0400728c */ /* 0x002fc8000bf05070 */
[----:B------:R-:W-:-:S09]  /*00e0*/  UISETP.NE.AND.EX UP0, UPT, UR5, URZ, UPT, UP0 ;  /* 0x000000ff0500728c */ /* 0x000fd2000bf05300 */
[----:B------:R-:W-:Y:S05]  /*00f0*/  BRA.U !UP0, `(.L_x_1) ;  /* 0x0000000108147547 */ /* 0x000fea000b800000 */
[----:B------:R-:W1:Y:S01]  /*0100*/  LDC.64 R4, c[0x0][0x888] ;  /* 0x00022200ff047b82 */ /* 0x000e620000000a00 */
[----:B------:R-:W1:Y:S02]  /*0110*/  LDCU.64 UR4, c[0x0][0x358] ;  /* 0x00006b00ff0477ac */ /* 0x000e640008000a00 */
[----:B-1----:R1:W5:Y:S01]  /*0120*/  LDG.E R41, desc[UR4][R4.64] ;  /* 0x0000000404297981 */ /* 0x002362000c1e1900 */
[----:B------:R-:W-:Y:S01]  /*0130*/  HFMA2 R94, -RZ, RZ, 0, 5.9604644775390625e-08 ;  /* 0x00000001ff5e7431 */ /* 0x000fe200000001ff */
[----:B------:R-:W-:Y:S05]  /*0140*/  BRA `(.L_x_0) ;  /* 0x00000000000c7947 */ /* 0x000fea0003800000 */
.L_x_1:
[----:B------:R-:W1:Y:S01]  /*0150*/  LDCU UR4, c[0x0][0x880] ;  /* 0x00011000ff0477ac */ /* 0x000e620008000800 */
[----:B------:R-:W-:Y:S01]  /*0160*/  HFMA2 R94, -RZ, RZ, 0, 5.9604644775390625e-08 ;  /* 0x00000001ff5e7431 */ /* 0x000fe200000001ff */
[----:B-1----:R-:W-:-:S07]  /*0170*/  MOV R41, UR4 ;  /* 0x0000000400297c02 */ /* 0x002fce0008000f00 */
.L_x_0:
[----:B------:R-:W2:Y:S02]  /*0180*/  LDCU.64 UR4, c[0x0][0x8b0] ;  /* 0x00011600ff0477ac */ /* 0x000ea40008000a00 */
[----:B--2---:R-:W-:-:S04]  /*0190*/  UISETP.NE.U32.AND UP0, UPT, UR4, URZ, UPT ;  /* 0x000000ff0400728c */ /* 0x004fc8000bf05070 */
[----:B------:R-:W-:-:S09]  /*01a0*/  UISETP.NE.AND.EX UP0, UPT, UR5, URZ, UPT, UP0 ;  /* 0x000000ff0500728c */ /* 0x000fd2000bf05300 */
[----:B------:R-:W-:Y:S05]  /*01b0*/  BRA.U UP0, `(.L_x_2) ;  /* 0x0000000100287547 */ /* 0x000fea000b800000 */
[----:B------:R-:W2:Y:S02]  /*01c0*/  LDCU.64 UR4, c[0x0][0x8a8] ;  /* 0x00011500ff0477ac */ /* 0x000ea40008000a00 */
[----:B--2---:R-:W-:-:S04]  /*01d0*/  UISETP.NE.U32.AND UP0, UPT, UR4, URZ, UPT ;  /* 0x000000ff0400728c */ /* 0x004fc8000bf05070 */
[----:B------:R-:W-:-:S09]  /*01e0*/  UISETP.NE.AND.EX UP0, UPT, UR5, URZ, UPT, UP0 ;  /* 0x000000ff0500728c */ /* 0x000fd2000bf05300 */
[----:B------:R-:W-:Y:S05]  /*01f0*/  BRA.U !UP0, `(.L_x_3) ;  /* 0x0000000108107547 */ /* 0x000fea000b800000 */
[----:B------:R-:W2:Y:S01]  /*0200*/  LDC.64 R38, c[0x0][0x8a8] ;  /* 0x00022a00ff267b82 */ /* 0x000ea20000000a00 */
[----:B------:R-:W2:Y:S02]  /*0210*/  LDCU.64 UR4, c[0x0][0x358] ;  /* 0x00006b00ff0477ac */ /* 0x000ea40008000a00 */
[----:B--2---:R2:W5:Y:S01]  /*0220*/  LDG.E R38, desc[UR4][R38.64] ;  /* 0x0000000426267981 */ /* 0x004562000c1e1900 */
[----:B------:R-:W-:Y:S05]  /*0230*/  BRA `(.L_x_2) ;  /* 0x0000000000087947 */ /* 0x000fea0003800000 */
.L_x_3:
[----:B------:R-:W2:Y:S02]  /*0240*/  LDCU UR4, c[0x0][0x8a0] ;  /* 0x00011400ff0477ac */ /* 0x000ea40008000800 */
[----:B--2---:R-:W-:Y:S02]  /*0250*/  MOV R38, UR4 ;  /* 0x0000000400267c02 */ /* 0x004fe40008000f00 */
.L_x_2:
[----:B-1----:R-:W1:Y:S01]  /*0260*/  LDC.64 R4, c[0x0][0x888] ;  /* 0x00022200ff047b82 */ /* 0x002e620000000a00 */
[----:B------:R-:W-:Y:S01]  /*0270*/  IMAD.U32 R0, RZ, RZ, UR15 ;  /* 0x0000000fff007e24 */ /* 0x000fe2000f8e00ff */
[----:B------:R-:W-:Y:S01]  /*0280*/  ISETP.EQ.U32.AND P4, PT, R2, RZ, PT ;  /* 0x000000ff0200720c */ /* 0x000fe20003f82070 */
[----:B------:R-:W-:Y:S03]  /*0290*/  BSSY.RECONVERGENT B0, `(.L_x_4) ;  /* 0x0000012000007945 */ /* 0x000fe60003800200 */
[----:B------:R-:W-:Y:S02]  /*02a0*/  ISETP.NE.OR P1, PT, R0, 0x1, !P2 ;  /* 0x000000010000780c */ /* 0x000fe40005725670 */
[----:B-1----:R-:W-:-:S04]  /*02b0*/  ISETP.NE.U32.AND P0, PT, R4, RZ, PT ;  /* 0x000000ff0400720c */ /* 0x002fc80003f05070 */
[----:B------:R-:W-:-:S13]  /*02c0*/  ISETP.NE.AND.EX P0, PT, R5, RZ, PT, P0 ;  /* 0x000000ff0500720c */ /* 0x000fda0003f05300 */
[----:B------:R-:W-:Y:S01]  /*02d0*/  VOTEU.ANY UP3, P0 ;  /* 0x0000000000ff7886 */ /* 0x000fe20000060100 */
[----:B------:R-:W-:Y:S02]  /*02e0*/  PLOP3.LUT P3, PT, PT, PT, UP3, 0x80, 0x8 ;  /* 0x000000000008781c */ /* 0x000fe40003f6f038 */
[----:B------:R-:W-:Y:S02]  /*02f0*/  ISETP.NE.OR P0, PT, R0, 0x3, !P2 ;  /* 0x000000030000780c */ /* 0x000fe40005705670 */
[----:B------:R-:W-:-:S04]  /*0300*/  ISETP.EQ.OR.EX P5, PT, R3, RZ, !P3, P4 ;  /* 0x000000ff0300720c */ /* 0x000fc80005fa2740 */
[----:B------:R-:W-:Y:S01]  /*0310*/  P2R R100, PR, RZ, 0x20 ;  /* 0x00000020ff647803 */ /* 0x000fe20000000000 */
[----:B------:R-:W-:Y:S05]  /*0320*/  @P1 BRA `(.L_x_5) ;  /* 0x0000000000201947 */ /* 0x000fea0003800000 */
[----:B------:R-:W1:Y:S02]  /*0330*/  LDCU.64 UR4, c[0x0][0x348] ;  /* 0x00006900ff0477ac */ /* 0x000e640008000a00 */
[----:B-1----:R-:W-:Y:S02]  /*0340*/  UIADD3 UR6, UP1, UPT, UR4, 0x80, URZ ;  /* 0x0000008004067890 */ /* 0x002fe4000ff3e0ff */
[----:B------:R-:W-:Y:S02]  /*0350*/  UIADD3 UR4, UP0, UPT, UR4, 0x180, URZ ;  /* 0x0000018004047890 */ /* 0x000fe4000ff1e0ff */
[----:B------:R-:W-:Y:S02]  /*0360*/  UIADD3.X UR7, UPT, UPT, URZ, UR5, URZ, UP1, !UPT ;  /* 0x00000005ff077290 */ /* 0x000fe40008ffe4ff */
[----:B------:R-:W-:-:S07]  /*0370*/  UIADD3.X UR5, UPT, UPT, URZ, UR5, URZ, UP0, !UPT ;  /* 0x00000005ff057290 */ /* 0x000fce00087fe4ff */
[----:B------:R1:W-:Y:S02]  /*0380*/  UTMACCTL.PF [UR6] ;  /* 0x00000000060079b9 */ /* 0x0003e40008040000 */
[----:B------:R1:W-:Y:S02]  /*0390*/  UTMACCTL.PF [UR4] ;  /* 0x00000000040079b9 */ /* 0x0003e40008040000 */
[----:B-1----:R-:W-:Y:S01]  /*03a0*/  NOP ;  /* 0x0000000000007918 */ /* 0x002fe20000000000 */
.L_x_5:
[----:B------:R-:W-:Y:S05]  /*03b0*/  BSYNC.RECONVERGENT B0 ;  /* 0x0000000000007941 */ /* 0x000fea0003800200 */
.L_x_4:
[----:B------:R-:W-:Y:S04]  /*03c0*/  BSSY.RECONVERGENT B0, `(.L_x_6) ;  /* 0x000000a000007945 */ /* 0x000fe80003800200 */
        /* <DEDUP_REMOVED lines=9> */
.L_x_7:
[----:B------:R-:W-:Y:S05]  /*0460*/  BSYNC.RECONVERGENT B0 ;  /* 0x0000000000007941 */ /* 0x000fea0003800200 */
.L_x_6:
[----:B------:R-:W-:Y:S01]  /*0470*/  UPLOP3.LUT UP2, UPT, UPT, UPT, UPT, 0x80, 0x8 ;  /* 0x000000000008789c */ /* 0x000fe20003f4f070 */
[----:B------:R-:W-:Y:S10]  /*0480*/  @!P5 BRA `(.L_x_8) ;  /* 0x000000000024d947 */ /* 0x000ff40003800000 */
[----:B------:R-:W-:Y:S01]  /*0490*/  ISETP.NE.U32.AND P1, PT, R2, RZ, PT ;  /* 0x000000ff0200720c */ /* 0x000fe20003f25070 */
[----:B------:R-:W-:Y:S01]  /*04a0*/  USEL UR4, URZ, 0xffffffff, UP3 ;  /* 0xffffffffff047887 */ /* 0x000fe20009800000 */
[----:B-----5:R-:W-:Y:S02]  /*04b0*/  FSETP.NEU.AND P0, PT, R41, RZ, PT ;  /* 0x000000ff2900720b */ /* 0x020fe40003f0d000 */
[----:B------:R-:W-:-:S11]  /*04c0*/  ISETP.NE.AND.EX P1, PT, R3, RZ, PT, P1 ;  /* 0x000000ff0300720c */ /* 0x000fd60003f25310 */
[----:B------:R-:W-:Y:S02]  /*04d0*/  VOTEU.ANY UP0, P0 ;  /* 0x0000000000ff7886 */ /* 0x000fe40000000100 */
[----:B------:R-:W-:-:S05]  /*04e0*/  VOTEU.ANY UP1, P1 ;  /* 0x0000000000ff7886 */ /* 0x000fca0000820100 */
[----:B------:R-:W-:-:S04]  /*04f0*/  @!UP1 USEL UR4, URZ, 0xffffffff, UP0 ;  /* 0xffffffffff049887 */ /* 0x000fc80008000000 */
[----:B------:R-:W-:-:S04]  /*0500*/  ULOP3.LUT UR4, UR4, 0x1, URZ, 0xc0, !UPT ;  /* 0x0000000104047892 */ /* 0x000fc8000f8ec0ff */
[----:B------:R-:W-:-:S11]  /*0510*/  UISETP.NE.U32.AND UP2, UPT, UR4, 0x1, UPT ;  /* 0x000000010400788c */ /* 0x000fd6000bf45070 */
.L_x_8:
[----:B------:R-:W1:Y:S01]  /*0520*/  SHFL.IDX PT, R2, R95, RZ, 0x1f ;  /* 0x00001fff5f027589 */ /* 0x000e6200000e0000 */
[----:B------:R-:W-:-:S04]  /*0530*/  UISETP.NE.AND UP0, UPT, UR15, 0x2, UPT ;  /* 0x000000020f00788c */ /* 0x000fc8000bf05270 */
[----:B------:R-:W-:Y:S01]  /*0540*/  USEL UR43, URZ, 0x1, UP0 ;  /* 0x00000001ff2b7887 */ /* 0x000fe20008000000 */
[----:B-1----:R-:W-:-:S13]  /*0550*/  ISETP.NE.AND P0, PT, R2, RZ, PT ;  /* 0x000000ff0200720c */ /* 0x002fda0003f05270 */
[----:B------:R-:W-:Y:S05]  /*0560*/  @P0 BRA `(.L_x_9) ;  /* 0x0000000000680947 */ /* 0x000fea0003800000 */
[----:B------:R-:W1:Y:S01]  /*0570*/  S2UR UR4, SR_CgaCtaId ;  /* 0x00000000000479c3 */ /* 0x000e620000008800 */
[----:B------:R-:W-:Y:S01]  /*0580*/  UMOV UR5, 0x400 ;  /* 0x0000040000057882 */ /* 0x000fe20000000000 */
[----:B------:R-:W-:Y:S01]  /*0590*/  UMOV UR6, 0x1 ;  /* 0x0000000100067882 */ /* 0x000fe20000000000 */
[----:B------:R-:W-:Y:S01]  /*05a0*/  ELECT P0, URZ, PT ;  /* 0x0000000000ff782f */ /* 0x000fe20003800000 */
[----:B------:R-:W-:-:S04]  /*05b0*/  UIADD3 UR6, UPT, UPT, -UR6, 0x100000, URZ ;  /* 0x0010000006067890 */ /* 0x000fc8000fffe1ff */
[----:B------:R-:W-:Y:S02]  /*05c0*/  USHF.L.U32 UR7, UR6, 0xb, URZ ;  /* 0x0000000b06077899 */ /* 0x000fe400080006ff */
[----:B------:R-:W-:Y:S02]  /*05d0*/  USHF.L.U32 UR6, UR6, 0x1, URZ ;  /* 0x0000000106067899 */ /* 0x000fe400080006ff */
[----:B-1----:R-:W-:Y:S01]  /*05e0*/  ULEA UR4, UR4, UR5, 0x18 ;  /* 0x0000000504047291 */ /* 0x002fe2000f8ec0ff */
[----:B------:R-:W1:Y:S11]  /*05f0*/  FENCE.VIEW.ASYNC.S ;  /* 0x00000000000073c6 */ /* 0x000e760000000000 */
[----:B-1----:R1:W3:Y:S01]  /*0600*/  SYNCS.EXCH.64 URZ, [UR4], UR6 ;  /* 0x0000000604ff75b2 */ /* 0x0022e20008000100 */
[----:B------:R1:W4:Y:S01]  /*0610*/  SYNCS.EXCH.64 URZ, [UR4+0x40], UR6 ;  /* 0x0000400604ff75b2 */ /* 0x0003220008000100 */
[----:B------:R1:W1:Y:S01]  /*0620*/  SYNCS.EXCH.64 URZ, [UR4+0x8], UR6 ;  /* 0x0000080604ff75b2 */ /* 0x0002620008000100 */
        /* <DEDUP_REMOVED lines=13> */
[----:B------:R-:W-:Y:S01]  /*0700*/  NOP ;  /* 0x0000000000007918 */ /* 0x000fe20000000000 */
.L_x_9:
[----:B------:R-:W2:Y:S01]  /*0710*/  SHFL.IDX PT, R2, R95, RZ, 0x1f ;  /* 0x00001fff5f027589 */ /* 0x000ea200000e0000 */
[----:B------:R-:W-:Y:S01]  /*0720*/  NOP ;  /* 0x0000000000007918 */ /* 0x000fe20000000000 */
[----:B--2---:R-:W-:-:S13]  /*0730*/  ISETP.NE.AND P0, PT, R2, 0x1, PT ;  /* 0x000000010200780c */ /* 0x004fda0003f05270 */
[----:B------:R-:W-:Y:S05]  /*0740*/  @P0 BRA `(.L_x_10) ;  /* 0x0000000000500947 */ /* 0x000fea0003800000 */
[----:B-1----:R-:W1:Y:S01]  /*0750*/  S2UR UR4, SR_CgaCtaId ;  /* 0x00000000000479c3 */ /* 0x002e620000008800 */
[----:B------:R-:W-:Y:S01]  /*0760*/  UMOV UR5, 0x400 ;  /* 0x0000040000057882 */ /* 0x000fe20000000000 */
[----:B------:R-:W-:Y:S01]  /*0770*/  UMOV UR8, 0x20 ;  /* 0x0000002000087882 */ /* 0x000fe20000000000 */
[----:B------:R-:W-:Y:S01]  /*0780*/  UMOV UR6, 0x80 ;  /* 0x0000008000067882 */ /* 0x000fe20000000000 */
[----:B------:R-:W-:-:S04]  /*0790*/  UIADD3 UR8, UPT, UPT, -UR8, 0x100000, URZ ;  /* 0x0010000008087890 */ /* 0x000fc8000fffe1ff */
[----:B------:R-:W-:Y:S02]  /*07a0*/  USHF.L.U32 UR9, UR8, 0xb, URZ ;  /* 0x0000000b08097899 */ /* 0x000fe400080006ff */
[----:B------:R-:W-:Y:S02]  /*07b0*/  USHF.L.U32 UR8, UR8, 0x1, URZ ;  /* 0x0000000108087899 */ /* 0x000fe400080006ff */
[----:B------:R-:W-:-:S04]  /*07c0*/  UIADD3 UR6, UPT, UPT, -UR6, 0x100000, URZ ;  /* 0x0010000006067890 */ /* 0x000fc8000fffe1ff */
[----:B------:R-:W-:Y:S02]  /*07d0*/  USHF.L.U32 UR7, UR6, 0xb, URZ ;  /* 0x0000000b06077899 */ /* 0x000fe400080006ff */
[----:B------:R-:W-:Y:S01]  /*07e0*/  USHF.L.U32 UR6, UR6, 0x1, URZ ;  /* 0x0000000106067899 */ /* 0x000fe200080006ff */
[----:B------:R-:W-:Y:S01]  /*07f0*/  ELECT P0, URZ, PT ;  /* 0x0000000000ff782f */ /* 0x000fe20003800000 */
[----:B-1----:R-:W-:Y:S01]  /*0800*/  ULEA UR4, UR4, UR5, 0x18 ;  /* 0x0000000504047291 */ /* 0x002fe2000f8ec0ff */
[----:B------:R-:W1:Y:S11]  /*0810*/  FENCE.VIEW.ASYNC.S ;  /* 0x00000000000073c6 */ /* 0x000e760000000000 */
[----:B-1----:R2:W1:Y:S01]  /*0820*/  SYNCS.EXCH.64 URZ, [UR4+0x80], UR8 ;  /* 0x0000800804ff75b2 */ /* 0x0024620008000100 */
[----:B------:R2:W1:Y:S01]  /*0830*/  SYNCS.EXCH.64 URZ, [UR4+0x98], UR6 ;  /* 0x0000980604ff75b2 */ /* 0x0004620008000100 */
[----:B------:R2:W1:Y:S01]  /*0840*/  SYNCS.EXCH.64 URZ, [UR4+0x88], UR8 ;  /* 0x0000880804ff75b2 */ /* 0x0004620008000100 */
[----:B------:R2:W1:Y:S01]  /*0850*/  SYNCS.EXCH.64 URZ, [UR4+0xa0], UR6 ;  /* 0x0000a00604ff75b2 */ /* 0x0004620008000100 */
[----:B------:R2:W1:Y:S01]  /*0860*/  SYNCS.EXCH.64 URZ, [UR4+0x90], UR8 ;  /* 0x0000900804ff75b2 */ /* 0x0004620008000100 */
[----:B------:R2:W1:Y:S02]  /*0870*/  SYNCS.EXCH.64 URZ, [UR4+0xa8], UR6 ;  /* 0x0000a80604ff75b2 */ /* 0x0004640008000100 */
[----:B--2---:R-:W-:Y:S01]  /*0880*/  NOP ;  /* 0x0000000000007918 */ /* 0x004fe20000000000 */
.L_x_10:
[----:B------:R-:W2:Y:S01]  /*0890*/  SHFL.IDX PT, R2, R95, RZ, 0x1f ;  /* 0x00001fff5f027589 */ /* 0x000ea200000e0000 */
[----:B------:R-:W-:Y:S01]  /*08a0*/  NOP ;  /* 0x0000000000007918 */ /* 0x000fe20000000000 */
[----:B--2---:R-:W-:-:S13]  /*08b0*/  ISETP.NE.AND P0, PT, R2, 0x3, PT ;  /* 0x000000030200780c */ /* 0x004fda0003f05270 */
[----:B------:R-:W-:Y:S05]  /*08c0*/  @P0 BRA `(.L_x_11) ;  /* 0x0000000000300947 */ /* 0x000fea0003800000 */
[----:B-1----:R-:W1:Y:S01]  /*08d0*/  S2UR UR4, SR_CgaCtaId ;  /* 0x00000000000479c3 */ /* 0x002e620000008800 */
[----:B------:R-:W-:Y:S01]  /*08e0*/  UMOV UR6, 0x400 ;  /* 0x0000040000067882 */ /* 0x000fe20000000000 */
[----:B------:R-:W-:Y:S01]  /*08f0*/  UMOV UR5, 0x20 ;  /* 0x0000002000057882 */ /* 0x000fe20000000000 */
[----:B------:R-:W-:Y:S01]  /*0900*/  ELECT P0, URZ, PT ;  /* 0x0000000000ff782f */ /* 0x000fe20003800000 */
[----:B-1----:R-:W-:Y:S02]  /*0910*/  ULEA UR6, UR4, UR6, 0x18 ;  /* 0x0000000604067291 */ /* 0x002fe4000f8ec0ff */
[----:B------:R-:W-:-:S04]  /*0920*/  UIADD3 UR4, UPT, UPT, -UR5, 0x100000, URZ ;  /* 0x0010000005047890 */ /* 0x000fc8000fffe1ff */
[----:B------:R-:W-:Y:S02]  /*0930*/  USHF.L.U32 UR5, UR4, 0xb, URZ ;  /* 0x0000000b04057899 */ /* 0x000fe400080006ff */
[----:B------:R-:W-:Y:S01]  /*0940*/  USHF.L.U32 UR4, UR4, 0x1, URZ ;  /* 0x0000000104047899 */ /* 0x000fe200080006ff */
[----:B------:R-:W1:Y:S11]  /*0950*/  FENCE.VIEW.ASYNC.S ;  /* 0x00000000000073c6 */ /* 0x000e760000000000 */
[----:B-1----:R2:W1:Y:S01]  /*0960*/  SYNCS.EXCH.64 URZ, [UR6+0xb0], UR4 ;  /* 0x0000b00406ff75b2 */ /* 0x0024620008000100 */
[----:B------:R2:W1:Y:S02]  /*0970*/  SYNCS.EXCH.64 URZ, [UR6+0xb8], UR4 ;  /* 0x0000b80406ff75b2 */ /* 0x0004640008000100 */
[----:B--2---:R-:W-:Y:S01]  /*0980*/  NOP ;  /* 0x0000000000007918 */ /* 0x004fe20000000000 */
.L_x_11:
[----:B------:R-:W2:Y:S01]  /*0990*/  SHFL.IDX PT, R2, R95, RZ, 0x1f ;  /* 0x00001fff5f027589 */ /* 0x000ea200000e0000 */
[----:B------:R-:W-:Y:S01]  /*09a0*/  NOP ;  /* 0x0000000000007918 */ /* 0x000fe20000000000 */
[----:B--2---:R-:W-:-:S13]  /*09b0*/  ISETP.NE.AND P0, PT, R2, 0x4, PT ;  /* 0x000000040200780c */ /* 0x004fda0003f05270 */
[----:B------:R-:W-:Y:S05]  /*09c0*/  @P0 BRA `(.L_x_12) ;  /* 0x0000000000440947 */ /* 0x000fea0003800000 */
[----:B-1----:R-:W1:Y:S01]  /*09d0*/  S2UR UR6, SR_CgaCtaId ;  /* 0x00000000000679c3 */ /* 0x002e620000008800 */
[----:B------:R-:W-:Y:S01]  /*09e0*/  UMOV UR4, 0x100 ;  /* 0x0000010000047882 */ /* 0x000fe20000000000 */
[----:B------:R-:W-:Y:S01]  /*09f0*/  UMOV UR5, 0x400 ;  /* 0x0000040000057882 */ /* 0x000fe20000000000 */
[----:B------:R-:W-:Y:S01]  /*0a00*/  USEL UR4, UR4, 0xe0, UP2 ;  /* 0x000000e004047887 */ /* 0x000fe20009000000 */
[----:B------:R-:W-:Y:S01]  /*0a10*/  UMOV UR8, 0x1 ;  /* 0x0000000100087882 */ /* 0x000fe20000000000 */
[----:B------:R-:W-:Y:S01]  /*0a20*/  ELECT P0, URZ, PT ;  /* 0x0000000000ff782f */ /* 0x000fe20003800000 */
[----:B------:R-:W-:-:S04]  /*0a30*/  UIADD3 UR8, UPT, UPT, -UR8, 0x100000, URZ ;  /* 0x0010000008087890 */ /* 0x000fc8000fffe1ff */
[----:B------:R-:W-:Y:S02]  /*0a40*/  USHF.L.U32 UR9, UR8, 0xb, URZ ;  /* 0x0000000b08097899 */ /* 0x000fe400080006ff */
[----:B------:R-:W-:Y:S02]  /*0a50*/  USHF.L.U32 UR8, UR8, 0x1, URZ ;  /* 0x0000000108087899 */ /* 0x000fe400080006ff */
[----:B-1----:R-:W-:Y:S02]  /*0a60*/  ULEA UR6, UR6, UR5, 0x18 ;  /* 0x0000000506067291 */ /* 0x002fe4000f8ec0ff */
[----:B------:R-:W-:-:S04]  /*0a70*/  UIADD3 UR4, UPT, UPT, -UR4, 0x100000, URZ ;  /* 0x0010000004047890 */ /* 0x000fc8000fffe1ff */
[----:B------:R-:W-:Y:S02]  /*0a80*/  USHF.L.U32 UR5, UR4, 0xb, URZ ;  /* 0x0000000b04057899 */ /* 0x000fe400080006ff */
[----:B------:R-:W-:Y:S01]  /*0a90*/  USHF.L.U32 UR4, UR4, 0x1, URZ ;  /* 0x0000000104047899 */ /* 0x000fe200080006ff */
[----:B------:R-:W1:Y:S03]  /*0aa0*/  FENCE.VIEW.ASYNC.S ;  /* 0x00000000000073c6 */ /* 0x000e660000000000 */
[----:B-1----:R2:W1:Y:S08]  /*0ab0*/  SYNCS.EXCH.64 URZ, [UR6+0xc0], UR8 ;  /* 0x0000c00806ff75b2 */ /* 0x0024700008000100 */
[----:B------:R2:W1:Y:S02]  /*0ac0*/  SYNCS.EXCH.64 URZ, [UR6+0xc8], UR4 ;  /* 0x0000c80406ff75b2 */ /* 0x0004640008000100 */
[----:B--2---:R-:W-:Y:S01]  /*0ad0*/  NOP ;  /* 0x0000000000007918 */ /* 0x004fe20000000000 */
.L_x_12:
[----:B------:R-:W2:Y:S01]  /*0ae0*/  SHFL.IDX PT, R2, R95, RZ, 0x1f ;  /* 0x00001fff5f027589 */ /* 0x000ea200000e0000 */
[----:B------:R-:W1:Y:S01]  /*0af0*/  S2UR UR27, SR_CTAID.X ;  /* 0x00000000001b79c3 */ /* 0x000e620000002500 */
[----:B------:R-:W-:-:S07]  /*0b00*/  NOP ;  /* 0x0000000000007918 */ /* 0x000fce0000000000 */
[----:B------:R-:W1:Y:S01]  /*0b10*/  S2UR UR23, SR_CTAID.Y ;  /* 0x00000000001779c3 */ /* 0x000e620000002600 */
[----:B--2---:R-:W-:-:S13]  /*0b20*/  ISETP.NE.AND P0, PT, R2, 0x5, PT ;  /* 0x000000050200780c */ /* 0x004fda0003f05270 */
[----:B-1----:R-:W-:Y:S05]  /*0b30*/  @P0 BRA `(.L_x_13) ;  /* 0x0000000000480947 */ /* 0x002fea0003800000 */
[----:B------:R-:W1:Y:S01]  /*0b40*/  S2UR UR4, SR_CgaCtaId ;  /* 0x00000000000479c3 */ /* 0x000e620000008800 */
        /* <DEDUP_REMOVED lines=12> */
[----:B-1----:R1:W2:Y:S01]  /*0c10*/  SYNCS.EXCH.64 URZ, [UR4+0xd0], UR8 ;  /* 0x0000d00804ff75b2 */ /* 0x0022a20008000100 */
[----:B------:R1:W1:Y:S01]  /*0c20*/  SYNCS.EXCH.64 URZ, [UR4+0xe0], UR6 ;  /* 0x0000e00604ff75b2 */ /* 0x0002620008000100 */
[----:B------:R1:W1:Y:S01]  /*0c30*/  SYNCS.EXCH.64 URZ, [UR4+0xd8], UR8 ;  /* 0x0000d80804ff75b2 */ /* 0x0002620008000100 */
[----:B------:R1:W1:Y:S01]  /*0c40*/  SYNCS.EXCH.64 URZ, [UR4+0xe8], UR6 ;  /* 0x0000e80604ff75b2 */ /* 0x0002620008000100 */
[----:B------:R-:W-:Y:S01]  /*0c50*/  NOP ;  /* 0x0000000000007918 */ /* 0x000fe20000000000 */
.L_x_13:
[----:B------:R-:W-:-:S05]  /*0c60*/  CS2R.32 R89, SR_CgaSize ;  /* 0x0000000000597805 */ /* 0x000fca0000008a00 */
[----:B------:R-:W-:-:S05]  /*0c70*/  IMAD R89, R89, -0xa0, RZ ;  /* 0xffffff6059597824 */ /* 0x000fca00078e02ff */
[----:B------:R-:W-:-:S14]  /*0c80*/  R2UR UR5, R89 ;  /* 0x00000000590572ca */ /* 0x000fdc00000e0000 */
[----:B------:R-:W3:Y:S01]  /*0c90*/  LDCU UR5, c[0x0][UR5+0x2b0] ;  /* 0x00005600050577ac */ /* 0x000ee20008000800 */
[----:B------:R-:W-:Y:S02]  /*0ca0*/  I2FP.F32.U32 R5, UR27 ;  /* 0x0000001b00057c45 */ /* 0x000fe40008201000 */
[----:B------:R-:W-:-:S05]  /*0cb0*/  CS2R.32 R2, SR_CgaSize ;  /* 0x0000000000027805 */ /* 0x000fca0000008a00 */
[----:B------:R-:W-:-:S06]  /*0cc0*/  IMAD R2, R2, -0xa0, RZ ;  /* 0xffffff6002027824 */ /* 0x000fcc00078e02ff */
[----:B------:R-:W4:Y:S01]  /*0cd0*/  LDC R2, c[0x0][R2+0x2a0] ;  /* 0x0000a80002027b82 */ /* 0x000f220000000800 */
[----:B------:R-:W-:Y:S02]  /*0ce0*/  I2FP.F32.U32 R4, UR23 ;  /* 0x0000001700047c45 */ /* 0x000fe40008201000 */
[----:B------:R-:W-:-:S05]  /*0cf0*/  CS2R.32 R89, SR_CgaSize ;  /* 0x0000000000597805 */ /* 0x000fca0000008a00 */
[----:B------:R-:W-:-:S05]  /*0d00*/  IMAD R89, R89, -0xa0, RZ ;  /* 0xffffff6059597824 */ /* 0x000fca00078e02ff */
[----:B-1----:R-:W-:-:S14]  /*0d10*/  R2UR UR4, R89 ;  /* 0x00000000590472ca */ /* 0x002fdc00000e0000 */
[----:B------:R-:W1:Y:S01]  /*0d20*/  LDCU UR4, c[0x0][UR4+0x2b4] ;  /* 0x00005680040477ac */ /* 0x000e620008000800 */
[----:B------:R-:W-:Y:S01]  /*0d30*/  NOP ;  /* 0x0000000000007918 */ /* 0x000fe20000000000 */
[----:B------:R-:W2:Y:S01]  /*0d40*/  S2R R17, SR_CTAID.Z ;  /* 0x0000000000117919 */ /* 0x000ea20000002700 */
[----:B------:R-:W4:Y:S01]  /*0d50*/  LDCU UR18, c[0x0][0xb24] ;  /* 0x00016480ff1277ac */ /* 0x000f220008000800 */
[----:B------:R-:W-:-:S05]  /*0d60*/  CS2R.32 R3, SR_CgaSize ;  /* 0x0000000000037805 */ /* 0x000fca0000008a00 */
[----:B------:R-:W-:-:S06]  /*0d70*/  IMAD R3, R3, -0xa0, RZ ;  /* 0xffffff6003037824 */ /* 0x000fcc00078e02ff */
[----:B------:R-:W2:Y:S01]  /*0d80*/  LDC R3, c[0x0][R3+0x2a4] ;  /* 0x0000a90003037b82 */ /* 0x000ea20000000800 */
[----:B---3--:R-:W-:Y:S01]  /*0d90*/  FMUL R5, R5, UR5 ;  /* 0x0000000505057c20 */ /* 0x008fe20008400000 */
[----:B-1----:R-:W-:-:S03]  /*0da0*/  FMUL R4, R4, UR4 ;  /* 0x0000000404047c20 */ /* 0x002fc60008400000 */
[----:B------:R-:W1:Y:S01]  /*0db0*/  F2I.U32.TRUNC.NTZ R89, R5 ;  /* 0x0000000500597305 */ /* 0x000e62000020f000 */
[----:B----4-:R-:W-:-:S07]  /*0dc0*/  UISETP.GE.AND UP0, UPT, UR18, 0x1, UPT ;  /* 0x000000011200788c */ /* 0x010fce000bf06270 */
[----:B------:R-:W3:Y:S01]  /*0dd0*/  F2I.U32.TRUNC.NTZ R88, R4 ;  /* 0x0000000400587305 */ /* 0x000ee2000020f000 */
[----:B-1----:R-:W-:-:S05]  /*0de0*/  IADD3 R89, PT, PT, -R89, RZ, RZ ;  /* 0x000000ff59597210 */ /* 0x002fca0007ffe1ff */
[----:B------:R-:W-:Y:S01]  /*0df0*/  IMAD R89, R2, R89, UR27 ;  /* 0x0000001b02597e24 */ /* 0x000fe2000f8e0259 */
[----:B---3--:R-:W-:-:S05]  /*0e00*/  IADD3 R88, PT, PT, -R88, RZ, RZ ;  /* 0x000000ff58587210 */ /* 0x008fca0007ffe1ff */
[----:B--2---:R-:W-:Y:S01]  /*0e10*/  IMAD R88, R3, R88, UR23 ;  /* 0x0000001703587e24 */ /* 0x004fe2000f8e0258 */
[----:B------:R-:W-:Y:S06]  /*0e20*/  BAR.SYNC.DEFER_BLOCKING 0x0 ;  /* 0x0000000000007b1d */ /* 0x000fec0000010000 */
[----:B------:R-:W-:Y:S05]  /*0e30*/  BRA.U !UP0, `(.L_x_14) ;  /* 0x0000000108d47547 */ /* 0x000fea000b800000 */
[----:B------:R-:W1:Y:S01]  /*0e40*/  LDCU.128 UR28, c[0x0][0xb10] ;  /* 0x00016200ff1c77ac */ /* 0x000e620008000c00 */
[----:B------:R-:W2:Y:S01]  /*0e50*/  LDCU UR14, c[0x0][0x370] ;  /* 0x00006e00ff0e77ac */ /* 0x000ea20008000800 */
[----:B------:R-:W3:Y:S01]  /*0e60*/  LDCU UR8, c[0x0][0x374] ;  /* 0x00006e80ff0877ac */ /* 0x000ee20008000800 */
[----:B------:R-:W4:Y:S01]  /*0e70*/  LDCU UR19, c[0x0][0xb0c] ;  /* 0x00016180ff1377ac */ /* 0x000f220008000800 */
[----:B------:R-:W4:Y:S01]  /*0e80*/  LDCU UR9, c[0x0][0xb20] ;  /* 0x00016400ff0977ac */ /* 0x000f220008000800 */
[----:B------:R-:W4:Y:S01]  /*0e90*/  LDCU.64 UR16, c[0x0][0xb28] ;  /* 0x00016500ff1077ac */ /* 0x000f220008000a00 */
[----:B-1----:R-:W-:Y:S02]  /*0ea0*/  UISETP.NE.AND UP0, UPT, UR30, 0x1, UPT ;  /* 0x000000011e00788c */ /* 0x002fe4000bf05270 */
[----:B---3--:R-:W-:Y:S02]  /*0eb0*/  UIMAD.WIDE.U32 UR4, UR8, UR31, URZ ;  /* 0x0000001f080472a5 */ /* 0x008fe4000f8e00ff */
[----:B--2---:R-:W-:-:S02]  /*0ec0*/  UIMAD.WIDE.U32 UR6, UR14, UR28, URZ ;  /* 0x0000001c0e0672a5 */ /* 0x004fc4000f8e00ff */
[----:B----4-:R-:W-:Y:S02]  /*0ed0*/  UISETP.NE.AND UP1, UPT, UR19, 0x1, UPT ;  /* 0x000000011300788c */ /* 0x010fe4000bf25270 */
[----:B------:R-:W-:Y:S01]  /*0ee0*/  UIMAD.WIDE.U32 UR10, UR23, UR31, URZ ;  /* 0x0000001f170a72a5 */ /* 0x000fe2000f8e00ff */
[----:B------:R-:W-:Y:S01]  /*0ef0*/  UMOV UR4, UR5 ;  /* 0x0000000500047c82 */ /* 0x000fe20008000000 */
[----:B------:R-:W-:Y:S02]  /*0f00*/  UISETP.NE.AND UP4, UPT, UR18, 0x1, UPT ;  /* 0x000000011200788c */ /* 0x000fe4000bf85270 */
[----:B------:R-:W-:-:S03]  /*0f10*/  @UP0 USHF.R.U32.HI UR8, URZ, UR9, UR4 ;  /* 0x00000009ff080299 */ /* 0x000fc60008011604 */
[----:B------:R-:W-:Y:S01]  /*0f20*/  UMOV UR6, UR11 ;  /* 0x0000000b00067c82 */ /* 0x000fe20008000000 */
[----:B------:R-:W-:Y:S01]  /*0f30*/  UMOV UR4, UR7 ;  /* 0x0000000700047c82 */ /* 0x000fe20008000000 */
[----:B------:R-:W-:Y:S02]  /*0f40*/  USHF.R.U32.HI UR10, URZ, UR9, UR6 ;  /* 0x00000009ff0a7299 */ /* 0x000fe40008011606 */
[----:B------:R-:W-:Y:S02]  /*0f50*/  @UP1 USHF.R.U32.HI UR14, URZ, UR29, UR4 ;  /* 0x0000001dff0e1299 */ /* 0x000fe40008011604 */
[----:B------:R-:W-:Y:S02]  /*0f60*/  UIMAD.WIDE.U32 UR4, UR8, UR16, URZ ;  /* 0x00000010080472a5 */ /* 0x000fe4000f8e00ff */
[----:B------:R-:W-:Y:S02]  /*0f70*/  UIMAD.WIDE.U32 UR12, UR27, UR28, URZ ;  /* 0x0000001c1b0c72a5 */ /* 0x000fe4000f8e00ff */
[----:B------:R-:W-:-:S03]  /*0f80*/  UIMAD.WIDE.U32 UR6, UR14, UR16, URZ ;  /* 0x000000100e0672a5 */ /* 0x000fc6000f8e00ff */
[----:B------:R-:W-:Y:S02]  /*0f90*/  UMOV UR4, UR5 ;  /* 0x0000000500047c82 */ /* 0x000fe40008000000 */
[----:B------:R-:W-:Y:S01]  /*0fa0*/  @UP4 USHF.R.U32.HI UR8, URZ, UR17, UR4 ;  /* 0x00000011ff084299 */ /* 0x000fe20008011604 */
[----:B------:R-:W-:Y:S02]  /*0fb0*/  UMOV UR9, UR13 ;  /* 0x0000000d00097c82 */ /* 0x000fe40008000000 */
[----:B------:R-:W-:Y:S01]  /*0fc0*/  UMOV UR4, UR7 ;  /* 0x0000000700047c82 */ /* 0x000fe20008000000 */
[----:B------:R-:W-:Y:S02]  /*0fd0*/  USHF.R.U32.HI UR29, URZ, UR29, UR9 ;  /* 0x0000001dff1d7299 */ /* 0x000fe40008011609 */
[----:B------:R-:W-:Y:S02]  /*0fe0*/  @UP4 USHF.R.U32.HI UR14, URZ, UR17, UR4 ;  /* 0x00000011ff0e4299 */ /* 0x000fe40008011604 */
[----:B------:R-:W-:-:S02]  /*0ff0*/  USEL UR9, UR23, UR10, !UP0 ;  /* 0x0000000a17097287 */ /* 0x000fc4000c000000 */
[----:B------:R-:W-:Y:S02]  /*1000*/  UIMAD UR4, UR8, UR18, URZ ;  /* 0x00000012080472a4 */ /* 0x000fe4000f8e02ff */
[----:B------:R-:W-:Y:S02]  /*1010*/  USEL UR6, UR27, UR29, !UP1 ;  /* 0x0000001d1b067287 */ /* 0x000fe4000c800000 */
[----:B------:R-:W-:Y:S02]  /*1020*/  UISETP.GE.AND UP0, UPT, UR9, UR4, UPT ;  /* 0x000000040900728c */ /* 0x000fe4000bf06270 */
[----:B------:R-:W-:Y:S02]  /*1030*/  UIMAD.WIDE.U32 UR4, UR9, UR16, URZ ;  /* 0x00000010090472a5 */ /* 0x000fe4000f8e00ff */
[----:B------:R-:W-:Y:S02]  /*1040*/  UIMAD UR7, UR14, UR18, URZ ;  /* 0x000000120e0772a4 */ /* 0x000fe4000f8e02ff */
[----:B------:R-:W-:-:S02]  /*1050*/  UIMAD.WIDE.U32 UR10, UR6, UR16, URZ ;  /* 0x00000010060a72a5 */ /* 0x000fc4000f8e00ff */
[----:B------:R-:W-:Y:S01]  /*1060*/  UISETP.GE.OR UP0, UPT, UR6, UR7, UP0 ;  /* 0x000000070600728c */ /* 0x000fe20008706670 */
[----:B------:R-:W-:Y:S01]  /*1070*/  UMOV UR4, UR5 ;  /* 0x0000000500047c82 */ /* 0x000fe20008000000 */
[----:B------:R-:W-:Y:S02]  /*1080*/  UIADD3 UR8, UPT, UPT, -UR9, URZ, URZ ;  /* 0x000000ff09087290 */ /* 0x000fe4000fffe1ff */
[----:B------:R-:W-:Y:S02]  /*1090*/  USHF.R.U32.HI UR4, URZ, UR17, UR4 ;  /* 0x00000011ff047299 */ /* 0x000fe40008011604 */
[----:B------:R-:W-:Y:S02]  /*10a0*/  UIMAD UR23, UR30, UR8, UR23 ;  /* 0x000000081e1772a4 */ /* 0x000fe4000f8e0217 */
[----:B------:R-:W-:Y:S02]  /*10b0*/  USEL UR7, UR9, UR4, !UP4 ;  /* 0x0000000409077287 */ /* 0x000fe4000e000000 */
[----:B------:R-:W-:Y:S01]  /*10c0*/  UIADD3 UR10, UPT, UPT, -UR6, URZ, URZ ;  /* 0x000000ff060a7290 */ /* 0x000fe2000fffe1ff */
[----:B------:R-:W-:-:S02]  /*10d0*/  @!UP0 UMOV UR4, UR11 ;  /* 0x0000000b00048c82 */ /* 0x000fc40008000000 */
[----:B------:R-:W-:Y:S02]  /*10e0*/  @!UP0 USHF.R.U32.HI UR5, URZ, UR17, UR4 ;  /* 0x00000011ff058299 */ /* 0x000fe40008011604 */
[----:B------:R-:W-:Y:S02]  /*10f0*/  UIADD3 UR4, UPT, UPT, -UR7, URZ, URZ ;  /* 0x000000ff07047290 */ /* 0x000fe4000fffe1ff */
[----:B------:R-:W-:Y:S02]  /*1100*/  @!UP0 USEL UR5, UR6, UR5, !UP4 ;  /* 0x0000000506058287 */ /* 0x000fe4000e000000 */
[----:B------:R-:W-:Y:S02]  /*1110*/  UIMAD UR8, UR18, UR4, UR9 ;  /* 0x00000004120872a4 */ /* 0x000fe4000f8e0209 */
[----:B------:R-:W-:Y:S02]  /*1120*/  @!UP0 UIADD3 UR4, UPT, UPT, UR7, -UR5, URZ ;  /* 0x8000000507048290 */ /* 0x000fe4000fffe0ff */
[----:B------:R-:W-:-:S02]  /*1130*/  @!UP0 UIMAD UR8, UR8, UR14, UR5 ;  /* 0x0000000e080882a4 */ /* 0x000fc4000f8e0205 */
[----:B------:R-:W-:Y:S02]  /*1140*/  @!UP0 UIMAD UR9, UR4, UR18, UR6 ;  /* 0x00000012040982a4 */ /* 0x000fe4000f8e0206 */
[----:B------:R-:W-:Y:S02]  /*1150*/  UIMAD UR4, UR19, UR10, UR27 ;  /* 0x0000000a130472a4 */ /* 0x000fe4000f8e021b */
[----:B------:R-:W-:Y:S01]  /*1160*/  UIMAD UR23, UR9, UR30, UR23 ;  /* 0x0000001e091772a4 */ /* 0x000fe2000f8e0217 */
[----:B------:R-:W-:Y:S02]  /*1170*/  @!UP0 UMOV UR6, UR8 ;  /* 0x0000000800068c82 */ /* 0x000fe40008000000 */
[----:B------:R-:W-:-:S12]  /*1180*/  UIMAD UR27, UR6, UR19, UR4 ;  /* 0x00000013061b72a4 */ /* 0x000fd8000f8e0204 */
.L_x_14:
[----:B------:R-:W1:Y:S02]  /*1190*/  LDCU UR4, c[0x0][0xb30] ;  /* 0x00016600ff0477ac */ /* 0x000e640008000800 */
[----:B-1----:R-:W-:-:S09]  /*11a0*/  UISETP.NE.AND UP0, UPT, UR4, 0x1, UPT ;  /* 0x000000010400788c */ /* 0x002fd2000bf05270 */
[----:B------:R-:W-:Y:S05]  /*11b0*/  BRA.U UP0, `(.L_x_15) ;  /* 0x0000000100447547 */ /* 0x000fea000b800000 */
[----:B------:R-:W1:Y:S01]  /*11c0*/  LDCU.128 UR8, c[0x0][0xb10] ;  /* 0x00016200ff0877ac */ /* 0x000e620008000c00 */
[----:B------:R-:W2:Y:S01]  /*11d0*/  LDCU UR12, c[0x0][0xb0c] ;  /* 0x00016180ff0c77ac */ /* 0x000ea20008000800 */
[----:B------:R-:W3:Y:S01]  /*11e0*/  LDCU UR13, c[0x0][0xb20] ;  /* 0x00016400ff0d77ac */ /* 0x000ee20008000800 */
[----:B-1----:R-:W-:Y:S02]  /*11f0*/  UIMAD.WIDE.U32 UR6, UR27, UR8, URZ ;  /* 0x000000081b0672a5 */ /* 0x002fe4000f8e00ff */
[----:B------:R-:W-:Y:S02]  /*1200*/  UIMAD.WIDE.U32 UR4, UR23, UR11, URZ ;  /* 0x0000000b170472a5 */ /* 0x000fe4000f8e00ff */
[----:B--2---:R-:W-:Y:S02]  /*1210*/  UISETP.NE.AND UP1, UPT, UR12, 0x1, UPT ;  /* 0x000000010c00788c */ /* 0x004fe4000bf25270 */
[----:B------:R-:W-:Y:S01]  /*1220*/  UISETP.NE.AND UP0, UPT, UR10, 0x1, UPT ;  /* 0x000000010a00788c */ /* 0x000fe2000bf05270 */
[----:B------:R-:W-:-:S02]  /*1230*/  UMOV UR6, UR7 ;  /* 0x0000000700067c82 */ /* 0x000fc40008000000 */
[----:B------:R-:W-:Y:S01]  /*1240*/  UMOV UR4, UR5 ;  /* 0x0000000500047c82 */ /* 0x000fe20008000000 */
[----:B------:R-:W-:Y:S02]  /*1250*/  USHF.R.U32.HI UR6, URZ, UR9, UR6 ;  /* 0x00000009ff067299 */ /* 0x000fe40008011606 */
[----:B---3--:R-:W-:Y:S02]  /*1260*/  USHF.R.U32.HI UR4, URZ, UR13, UR4 ;  /* 0x0000000dff047299 */ /* 0x008fe40008011604 */
[----:B------:R-:W-:Y:S02]  /*1270*/  USEL UR5, UR27, UR6, !UP1 ;  /* 0x000000061b057287 */ /* 0x000fe4000c800000 */
[----:B------:R-:W-:-:S04]  /*1280*/  USEL UR4, UR23, UR4, !UP0 ;  /* 0x0000000417047287 */ /* 0x000fc8000c000000 */
[----:B------:R-:W-:Y:S02]  /*1290*/  UIADD3 UR6, UPT, UPT, UR5, -UR4, URZ ;  /* 0x8000000405067290 */ /* 0x000fe4000fffe0ff */
[----:B------:R-:W-:Y:S02]  /*12a0*/  UIADD3 UR4, UPT, UPT, -UR5, UR4, URZ ;  /* 0x0000000405047290 */ /* 0x000fe4000fffe1ff */
[----:B------:R-:W-:Y:S02]  /*12b0*/  UIMAD UR23, UR6, UR10, UR23 ;  /* 0x0000000a061772a4 */ /* 0x000fe4000f8e0217 */
[----:B------:R-:W-:-:S12]  /*12c0*/  UIMAD UR27, UR4, UR12, UR27 ;  /* 0x0000000c041b72a4 */ /* 0x000fd8000f8e021b */
.L_x_15:
[----:B------:R-:W-:Y:S01]  /*12d0*/  BAR.SYNC.DEFER_BLOCKING 0x0 ;  /* 0x0000000000007b1d */ /* 0x000fe20000010000 */
[----:B------:R-:W-:Y:S01]  /*12e0*/  UISETP.NE.AND UP0, UPT, UR15, 0x2, UPT ;  /* 0x000000020f00788c */ /* 0x000fe2000bf05270 */
[----:B------:R-:W-:Y:S02]  /*12f0*/  ISETP.NE.OR P2, PT, R0, 0x2, !P2 ;  /* 0x000000020000780c */ /* 0x000fe40005745670 */
[----:B------:R-:W-:Y:S02]  /*1300*/  LOP3.LUT R0, R101, 0x1f, RZ, 0xc0, !PT ;  /* 0x0000001f65007812 */ /* 0x000fe400078ec0ff */
[----:B------:R-:W1:Y:S04]  /*1310*/  LDCU UR39, c[0x0][0xb24] ;  /* 0x00016480ff2777ac */ /* 0x000e680008000800 */
[----:B------:R-:W-:Y:S05]  /*1320*/  BRA.U UP0, `(.L_x_16) ;  /* 0x0000001d00087547 */ /* 0x000fea000b800000 */
[----:B------:R-:W2:Y:S01]  /*1330*/  LDCU UR7, c[0x0][0x390] ;  /* 0x00007200ff0777ac */ /* 0x000ea20008000800 */
[----:B------:R-:W-:Y:S01]  /*1340*/  PLOP3.LUT P1, PT, PT, PT, UP2, 0x80, 0x8 ;  /* 0x000000000008781c */ /* 0x000fe20003f2f028 */
[----:B------:R-:W-:Y:S01]  /*1350*/  IMAD.MOV.U32 R2, RZ, RZ, RZ ;  /* 0x000000ffff027224 */ /* 0x000fe200078e00ff */
[----:B------:R-:W-:Y:S01]  /*1360*/  ISETP.EQ.OR P3, PT, R0, RZ, P2 ;  /* 0x000000ff0000720c */ /* 0x000fe20001762670 */
[----:B------:R-:W3:Y:S01]  /*1370*/  LDCU UR6, c[0x0][0x5c0] ;  /* 0x0000b800ff0677ac */ /* 0x000ee20008000800 */
[----:B------:R-:W-:Y:S01]  /*1380*/  PLOP3.LUT P1, PT, P1, PT, PT, 0x8, 0x80 ;  /* 0x000000000080781c */ /* 0x000fe20000f2e170 */
[----:B------:R-:W4:Y:S01]  /*1390*/  LDCU UR53, c[0x0][0x370] ;  /* 0x00006e00ff3577ac */ /* 0x000f220008000800 */
[----:B------:R-:W1:Y:S01]  /*13a0*/  LDCU.64 UR46, c[0x0][0x348] ;  /* 0x00006900ff2e77ac */ /* 0x000e620008000a00 */
[----:B------:R-:W1:Y:S01]  /*13b0*/  LDCU UR52, c[0x0][0x374] ;  /* 0x00006e80ff3477ac */ /* 0x000e620008000800 */
[----:B--2---:R-:W-:Y:S02]  /*13c0*/  UIADD3 UR5, UPT, UPT, UR7, 0x3f, URZ ;  /* 0x0000003f07057890 */ /* 0x004fe4000fffe0ff */
[----:B---3--:R-:W-:-:S02]  /*13d0*/  UIADD3 UR6, UPT, UPT, UR6, 0x3f, URZ ;  /* 0x0000003f06067890 */ /* 0x008fc4000fffe0ff */
[----:B------:R-:W-:Y:S02]  /*13e0*/  USHF.R.S32.HI UR4, URZ, 0x1f, UR5 ;  /* 0x0000001fff047899 */ /* 0x000fe40008011405 */
[----:B------:R-:W-:Y:S02]  /*13f0*/  UIADD3 UR57, UPT, UPT, UR7, 0x7e, URZ ;  /* 0x0000007e07397890 */ /* 0x000fe4000fffe0ff */
[----:B------:R-:W-:Y:S02]  /*1400*/  ULEA.HI UR4, UR4, UR5, URZ, 0x6 ;  /* 0x0000000504047291 */ /* 0x000fe4000f8f30ff */
[----:B------:R-:W-:Y:S02]  /*1410*/  UIADD3 UR5, UPT, UPT, UR7, -0x1, URZ ;  /* 0xffffffff07057890 */ /* 0x000fe4000fffe0ff */
[----:B------:R-:W-:Y:S02]  /*1420*/  USHF.R.S32.HI UR55, URZ, 0x6, UR4 ;  /* 0x00000006ff377899 */ /* 0x000fe40008011404 */
[----:B------:R-:W-:-:S02]  /*1430*/  UISETP.GE.U32.AND UP1, UPT, UR5, -0x7f, UPT ;  /* 0xffffff810500788c */ /* 0x000fc4000bf26070 */
[----:B------:R-:W-:Y:S02]  /*1440*/  UISETP.LT.U32.AND UP0, UPT, UR55, 0x8, UPT ;  /* 0x000000083700788c */ /* 0x000fe4000bf01070 */
[----:B------:R-:W-:Y:S02]  /*1450*/  USHF.R.S32.HI UR4, URZ, 0x1f, UR6 ;  /* 0x0000001fff047899 */ /* 0x000fe40008011406 */
[----:B------:R-:W-:Y:S02]  /*1460*/  USEL UR54, UR55, 0x8, UP0 ;  /* 0x0000000837367887 */ /* 0x000fe40008000000 */
[----:B------:R-:W-:Y:S02]  /*1470*/  ULEA.HI UR4, UR4, UR6, URZ, 0x6 ;  /* 0x0000000604047291 */ /* 0x000fe4000f8f30ff */
[----:B------:R-:W-:Y:S02]  /*1480*/  UIADD3 UR38, UPT, UPT, UR54, -0x1, URZ ;  /* 0xffffffff36267890 */ /* 0x000fe4000fffe0ff */
[----:B------:R-:W-:-:S02]  /*1490*/  @UP1 UIADD3 UR38, UPT, UPT, UR54, URZ, URZ ;  /* 0x000000ff36261290 */ /* 0x000fc4000fffe0ff */
[----:B------:R-:W-:Y:S02]  /*14a0*/  USHF.R.S32.HI UR51, URZ, 0x6, UR4 ;  /* 0x00000006ff337899 */ /* 0x000fe40008011404 */
[----:B------:R-:W-:Y:S02]  /*14b0*/  UIADD3 UR56, UPT, UPT, UR55, -UR54, URZ ;  /* 0x8000003637387290 */ /* 0x000fe4000fffe0ff */
[----:B------:R-:W-:Y:S01]  /*14c0*/  UIADD3 UR38, UPT, UPT, UR38, 0x1, URZ ;  /* 0x0000000126267890 */ /* 0x000fe2000fffe0ff */
[----:B------:R-:W-:Y:S01]  /*14d0*/  UMOV UR28, 0x1 ;  /* 0x00000001001c7882 */ /* 0x000fe20000000000 */
[----:B-1--4-:R-:W-:-:S10]  /*14e0*/  UMOV UR36, URZ ;  /* 0x000000ff00247c82 */ /* 0x012fd40008000000 */
.L_x_32:
[----:B------:R-:W-:Y:S01]  /*14f0*/  IMAD.U32 R4, RZ, RZ, UR51 ;  /* 0x00000033ff047e24 */ /* 0x000fe2000f8e00ff */
[----:B------:R-:W1:Y:S04]  /*1500*/  LDCU UR50, c[0x0][0x5c4] ;  /* 0x0000b880ff3277ac */ /* 0x000e680008000800 */
[-C--:B------:R-:W-:Y:S01]  /*1510*/  IABS R0, R4.reuse ;  /* 0x0000000400007213 */ /* 0x080fe20000000000 */
[----:B------:R-:W-:Y:S01]  /*1520*/  UMOV UR29, 0x400 ;  /* 0x00000400001d7882 */ /* 0x000fe20000000000 */
[----:B------:R-:W-:Y:S01]  /*1530*/  IABS R4, R4 ;  /* 0x0000000400047213 */ /* 0x000fe20000000000 */
[----:B------:R-:W-:Y:S01]  /*1540*/  USHF.L.U32 UR34, UR27, 0x7, URZ ;  /* 0x000000071b227899 */ /* 0x000fe200080006ff */
[----:B------:R-:W-:Y:S01]  /*1550*/  R2UR UR6, R0 ;  /* 0x00000000000672ca */ /* 0x000fe200000e0000 */
[----:B------:R-:W-:Y:S01]  /*1560*/  UMOV UR15, URZ ;  /* 0x000000ff000f7c82 */ /* 0x000fe20008000000 */
[----:B-1----:R-:W-:-:S11]  /*1570*/  IMAD.U32 R3, RZ, RZ, UR50 ;  /* 0x00000032ff037e24 */ /* 0x002fd6000f8e00ff */
[----:B------:R-:W1:Y:S08]  /*1580*/  I2F.RP R6, UR6 ;  /* 0x0000000600067d06 */ /* 0x000e700008209400 */
[----:B-1----:R-:W1:Y:S02]  /*1590*/  MUFU.RCP R5, R6 ;  /* 0x0000000600057308 */ /* 0x002e640000001000 */
[----:B-1----:R-:W-:-:S06]  /*15a0*/  VIADD R5, R5, 0xffffffe ;  /* 0x0ffffffe05057836 */ /* 0x002fcc0000000000 */
[----:B------:R-:W1:Y:S02]  /*15b0*/  F2I.FTZ.U32.TRUNC.NTZ R0, R5 ;  /* 0x0000000500007305 */ /* 0x000e64000021f000 */
[----:B-1----:R-:W-:Y:S02]  /*15c0*/  R2UR UR5, R0 ;  /* 0x00000000000572ca */ /* 0x002fe400000e0000 */
[----:B------:R-:W-:Y:S01]  /*15d0*/  IABS R0, R3 ;  /* 0x0000000300007213 */ /* 0x000fe20000000000 */
[----:B------:R-:W-:-:S03]  /*15e0*/  IMAD.U32 R3, RZ, RZ, UR23 ;  /* 0x00000017ff037e24 */ /* 0x000fc6000f8e00ff */
[----:B------:R-:W-:Y:S01]  /*15f0*/  R2UR UR8, R0 ;  /* 0x00000000000872ca */ /* 0x000fe200000e0000 */
[----:B------:R-:W-:Y:S01]  /*1600*/  IMAD.MOV R0, RZ, RZ, -R4 ;  /* 0x000000ffff007224 */ /* 0x000fe200078e0a04 */
[----:B------:R-:W-:-:S04]  /*1610*/  IABS R3, R3 ;  /* 0x0000000300037213 */ /* 0x000fc80000000000 */
[----:B------:R-:W-:Y:S01]  /*1620*/  R2UR UR9, R3 ;  /* 0x00000000030972ca */ /* 0x000fe200000e0000 */
[----:B------:R-:W-:-:S04]  /*1630*/  UIADD3 UR4, UPT, UPT, URZ, -UR5, URZ ;  /* 0x80000005ff047290 */ /* 0x000fc8000fffe0ff */
[----:B------:R-:W-:Y:S02]  /*1640*/  UIMAD UR7, UR4, UR6, URZ ;  /* 0x00000006040772a4 */ /* 0x000fe4000f8e02ff */
[----:B------:R-:W1:Y:S01]  /*1650*/  I2F.RP R3, UR8 ;  /* 0x0000000800037d06 */ /* 0x000e620008209400 */
[----:B------:R-:W-:Y:S02]  /*1660*/  UMOV UR4, URZ ;  /* 0x000000ff00047c82 */ /* 0x000fe40008000000 */
[----:B------:R-:W-:Y:S02]  /*1670*/  UIMAD.WIDE.U32 UR4, UR5, UR7, UR4 ;  /* 0x00000007050472a5 */ /* 0x000fe4000f8e0004 */
[----:B------:R-:W-:-:S05]  /*1680*/  R2UR UR7, R0 ;  /* 0x00000000000772ca */ /* 0x000fca00000e0000 */
[----:B------:R-:W-:Y:S02]  /*1690*/  UMOV UR4, UR5 ;  /* 0x0000000500047c82 */ /* 0x000fe40008000000 */
[----:B------:R-:W-:Y:S01]  /*16a0*/  UIMAD.WIDE.U32 UR4, UR4, UR9, URZ ;  /* 0x00000009040472a5 */ /* 0x000fe2000f8e00ff */
[----:B-1----:R-:W1:Y:S06]  /*16b0*/  MUFU.RCP R0, R3 ;  /* 0x0000000300007308 */ /* 0x002e6c0000001000 */
[----:B------:R-:W-:Y:S02]  /*16c0*/  UMOV UR4, UR5 ;  /* 0x0000000500047c82 */ /* 0x000fe40008000000 */
[----:B------:R-:W-:Y:S01]  /*16d0*/  UIMAD UR5, UR4, UR7, UR9 ;  /* 0x00000007040572a4 */ /* 0x000fe2000f8e0209 */
[----:B------:R-:W2:Y:S03]  /*16e0*/  S2UR UR7, SR_CgaCtaId ;  /* 0x00000000000779c3 */ /* 0x000ea60000008800 */
[----:B------:R-:W-:Y:S01]  /*16f0*/  UISETP.GT.U32.AND UP0, UPT, UR6, UR5, UPT ;  /* 0x000000050600728c */ /* 0x000fe2000bf04070 */
[----:B-1----:R-:W-:-:S02]  /*1700*/  VIADD R0, R0, 0xffffffe ;  /* 0x0ffffffe00007836 */ /* 0x002fc40000000000 */
[----:B------:R-:W-:-:S08]  /*1710*/  IMAD.U32 R3, RZ, RZ, UR28 ;  /* 0x0000001cff037e24 */ /* 0x000fd0000f8e00ff */
[----:B------:R-:W-:Y:S01]  /*1720*/  @!UP0 UIADD3 UR5, UPT, UPT, UR5, -UR6, URZ ;  /* 0x8000000605058290 */ /* 0x000fe2000fffe0ff */
[----:B------:R-:W1:Y:S01]  /*1730*/  F2I.FTZ.U32.TRUNC.NTZ R0, R0 ;  /* 0x0000000000007305 */ /* 0x000e62000021f000 */
[----:B------:R-:W-:Y:S01]  /*1740*/  @!UP0 UIADD3 UR4, UPT, UPT, UR4, 0x1, URZ ;  /* 0x0000000104048890 */ /* 0x000fe2000fffe0ff */
[----:B------:R-:W-:Y:S01]  /*1750*/  SHF.L.U32 R3, R3, 0x1f, RZ ;  /* 0x0000001f03037819 */ /* 0x000fe200000006ff */
[----:B------:R-:W-:Y:S02]  /*1760*/  UISETP.GE.U32.AND UP1, UPT, UR5, UR6, UPT ;  /* 0x000000060500728c */ /* 0x000fe4000bf26070 */
[----:B------:R-:W-:Y:S02]  /*1770*/  ULOP3.LUT UR5, UR23, UR51, URZ, 0x3c, !UPT ;  /* 0x0000003317057292 */ /* 0x000fe4000f8e3cff */
[----:B--2---:R-:W-:Y:S02]  /*1780*/  ULEA UR29, UR7, UR29, 0x18 ;  /* 0x0000001d071d7291 */ /* 0x004fe4000f8ec0ff */
[----:B------:R-:W-:-:S02]  /*1790*/  UISETP.GE.AND UP0, UPT, UR5, URZ, UPT ;  /* 0x000000ff0500728c */ /* 0x000fc4000bf06270 */
[----:B------:R-:W-:-:S03]  /*17a0*/  ULEA UR7, UR36, UR29, 0x3 ;  /* 0x0000001d24077291 */ /* 0x000fc6000f8e18ff */
[----:B------:R-:W-:Y:S01]  /*17b0*/  @UP1 UIADD3 UR4, UPT, UPT, UR4, 0x1, URZ ;  /* 0x0000000104041890 */ /* 0x000fe2000fffe0ff */
[----:B-1----:R-:W-:Y:S01]  /*17c0*/  R2UR UR5, R0 ;  /* 0x00000000000572ca */ /* 0x002fe200000e0000 */
[----:B------:R-:W-:-:S05]  /*17d0*/  UISETP.NE.AND UP1, UPT, UR51, URZ, UPT ;  /* 0x000000ff3300728c */ /* 0x000fca000bf25270 */
[----:B------:R-:W-:Y:S01]  /*17e0*/  UMOV UR6, UR4 ;  /* 0x0000000400067c82 */ /* 0x000fe20008000000 */
[----:B------:R1:W2:Y:S01]  /*17f0*/  SYNCS.PHASECHK.TRANS64.TRYWAIT P0, [UR7+0x40], R3 ;  /* 0x00004003ff0075a7 */ /* 0x0002a20008001107 */
[----:B------:R-:W-:-:S04]  /*1800*/  @!UP0 UIADD3 UR6, UPT, UPT, -UR6, URZ, URZ ;  /* 0x000000ff06068290 */ /* 0x000fc8000fffe1ff */
[----:B------:R-:W-:Y:S02]  /*1810*/  @!UP1 ULOP3.LUT UR6, URZ, UR51, URZ, 0x33, !UPT ;  /* 0x00000033ff069292 */ /* 0x000fe4000f8e33ff */
[----:B------:R-:W-:-:S04]  /*1820*/  UIADD3 UR4, UPT, UPT, URZ, -UR5, URZ ;  /* 0x80000005ff047290 */ /* 0x000fc8000fffe0ff */
[----:B------:R-:W-:Y:S01]  /*1830*/  IMAD.U32 R0, RZ, RZ, UR6 ;  /* 0x00000006ff007e24 */ /* 0x000fe2000f8e00ff */
[----:B------:R-:W-:-:S03]  /*1840*/  UIMAD UR7, UR4, UR8, URZ ;  /* 0x00000008040772a4 */ /* 0x000fc6000f8e02ff */
[----:B------:R-:W-:Y:S01]  /*1850*/  UMOV UR4, URZ ;  /* 0x000000ff00047c82 */ /* 0x000fe20008000000 */
[----:B------:R-:W-:Y:S01]  /*1860*/  IABS R0, R0 ;  /* 0x0000000000007213 */ /* 0x000fe20000000000 */
[----:B------:R-:W-:-:S03]  /*1870*/  UIMAD.WIDE.U32 UR4, UR5, UR7, UR4 ;  /* 0x00000007050472a5 */ /* 0x000fc6000f8e0004 */
[----:B------:R-:W-:-:S04]  /*1880*/  R2UR UR9, R0 ;  /* 0x00000000000972ca */ /* 0x000fc800000e0000 */
[----:B------:R-:W-:-:S09]  /*1890*/  UMOV UR4, UR5 ;  /* 0x0000000500047c82 */ /* 0x000fd20008000000 */
[----:B------:R-:W-:-:S07]  /*18a0*/  UIMAD.WIDE.U32 UR4, UR4, UR9, URZ ;  /* 0x00000009040472a5 */ /* 0x000fce000f8e00ff */
[----:B------:R-:W-:Y:S02]  /*18b0*/  UMOV UR4, UR5 ;  /* 0x0000000500047c82 */ /* 0x000fe40008000000 */
[----:B------:R-:W-:-:S04]  /*18c0*/  UIADD3 UR5, UPT, UPT, -UR4, URZ, URZ ;  /* 0x000000ff04057290 */ /* 0x000fc8000fffe1ff */
[----:B------:R-:W-:-:S04]  /*18d0*/  UIMAD UR5, UR8, UR5, UR9 ;  /* 0x00000005080572a4 */ /* 0x000fc8000f8e0209 */
[----:B------:R-:W-:-:S11]  /*18e0*/  UISETP.GT.U32.AND UP0, UPT, UR8, UR5, UPT ;  /* 0x000000050800728c */ /* 0x000fd6000bf04070 */
[----:B------:R-:W-:Y:S02]  /*18f0*/  @!UP0 UIADD3 UR5, UPT, UPT, UR5, -UR8, URZ ;  /* 0x8000000805058290 */ /* 0x000fe4000fffe0ff */
[----:B------:R-:W-:Y:S02]  /*1900*/  @!UP0 UIADD3 UR4, UPT, UPT, UR4, 0x1, URZ ;  /* 0x0000000104048890 */ /* 0x000fe4000fffe0ff */
[----:B------:R-:W-:Y:S02]  /*1910*/  UISETP.GE.U32.AND UP1, UPT, UR5, UR8, UPT ;  /* 0x000000080500728c */ /* 0x000fe4000bf26070 */
[----:B------:R-:W-:-:S04]  /*1920*/  ULOP3.LUT UR5, UR6, UR50, URZ, 0x3c, !UPT ;  /* 0x0000003206057292 */ /* 0x000fc8000f8e3cff */
[----:B------:R-:W-:-:S05]  /*1930*/  UISETP.GE.AND UP0, UPT, UR5, URZ, UPT ;  /* 0x000000ff0500728c */ /* 0x000fca000bf06270 */
[----:B------:R-:W-:Y:S02]  /*1940*/  @UP1 UIADD3 UR4, UPT, UPT, UR4, 0x1, URZ ;  /* 0x0000000104041890 */ /* 0x000fe4000fffe0ff */
[----:B------:R-:W-:-:S05]  /*1950*/  UISETP.NE.AND UP1, UPT, UR50, URZ, UPT ;  /* 0x000000ff3200728c */ /* 0x000fca000bf25270 */
[----:B------:R-:W-:Y:S01]  /*1960*/  UMOV UR37, UR4 ;  /* 0x0000000400257c82 */ /* 0x000fe20008000000 */
[----:B------:R-:W-:Y:S02]  /*1970*/  UIADD3 UR4, UPT, UPT, -UR6, URZ, URZ ;  /* 0x000000ff06047290 */ /* 0x000fe4000fffe1ff */
[----:B------:R-:W-:Y:S02]  /*1980*/  @!UP0 UIADD3 UR37, UPT, UPT, -UR37, URZ, URZ ;  /* 0x000000ff25258290 */ /* 0x000fe4000fffe1ff */
[----:B------:R-:W-:Y:S02]  /*1990*/  UISETP.GE.U32.AND UP0, UPT, UR57, 0x7f, UPT ;  /* 0x0000007f3900788c */ /* 0x000fe4000bf06070 */
[----:B------:R-:W-:Y:S02]  /*19a0*/  @!UP1 ULOP3.LUT UR37, URZ, UR50, URZ, 0x33, !UPT ;  /* 0x00000032ff259292 */ /* 0x000fe4000f8e33ff */
[----:B------:R-:W-:Y:S02]  /*19b0*/  UIMAD UR4, UR51, UR4, UR23 ;  /* 0x00000004330472a4 */ /* 0x000fe4000f8e0217 */
[----:B------:R-:W-:-:S02]  /*19c0*/  UIADD3 UR5, UPT, UPT, -UR37, URZ, URZ ;  /* 0x000000ff25057290 */ /* 0x000fc4000fffe1ff */
[----:B------:R-:W-:Y:S02]  /*19d0*/  USHF.L.U32 UR10, UR4, 0x6, URZ ;  /* 0x00000006040a7899 */ /* 0x000fe400080006ff */
[----:B------:R-:W-:Y:S01]  /*19e0*/  UIMAD UR50, UR50, UR5, UR6 ;  /* 0x00000005323272a4 */ /* 0x000fe2000f8e0206 */
[----:B-12---:R-:W-:Y:S11]  /*19f0*/  BRA.U !UP0, `(.L_x_17) ;  /* 0x0000000508287547 */ /* 0x006ff6000b800000 */
[----:B------:R-:W1:Y:S01]  /*1a00*/  LDCU.64 UR12, c[0x0][0x5b0] ;  /* 0x0000b600ff0c77ac */ /* 0x000e620008000a00 */
[----:B------:R-:W1:Y:S01]  /*1a10*/  LDCU.64 UR8, c[0x0][0x5d8] ;  /* 0x0000bb00ff0877ac */ /* 0x000e620008000a00 */
[----:B------:R-:W2:Y:S01]  /*1a20*/  LDCU UR19, c[0x0][0x598] ;  /* 0x0000b300ff1377ac */ /* 0x000ea20008000800 */
[----:B------:R-:W3:Y:S01]  /*1a30*/  LDCU UR18, c[0x0][0x58c] ;  /* 0x0000b180ff1277ac */ /* 0x000ee20008000800 */
[----:B------:R-:W4:Y:S01]  /*1a40*/  LDCU UR21, c[0x0][0x59c] ;  /* 0x0000b380ff1577ac */ /* 0x000f220008000800 */
[----:B------:R-:W2:Y:S01]  /*1a50*/  LDCU UR20, c[0x0][0x5a0] ;  /* 0x0000b400ff1477ac */ /* 0x000ea20008000800 */
[----:B------:R-:W2:Y:S01]  /*1a60*/  LDCU.64 UR16, c[0x0][0x590] ;  /* 0x0000b200ff1077ac */ /* 0x000ea20008000a00 */
[----:B------:R-:W2:Y:S01]  /*1a70*/  LDCU.64 UR6, c[0x0][0x5b8] ;  /* 0x0000b700ff0677ac */ /* 0x000ea20008000a00 */
[----:B------:R-:W2:Y:S01]  /*1a80*/  LDCU.64 UR4, c[0x0][0x5d0] ;  /* 0x0000ba00ff0477ac */ /* 0x000ea20008000a00 */
[----:B-1----:R-:W-:Y:S02]  /*1a90*/  UIMAD UR31, UR50, UR12, UR8 ;  /* 0x0000000c321f72a4 */ /* 0x002fe4000f8e0208 */
[----:B------:R-:W-:-:S02]  /*1aa0*/  UIMAD UR30, UR37, UR13, UR9 ;  /* 0x0000000d251e72a4 */ /* 0x000fc4000f8e0209 */
[----:B------:R-:W-:Y:S01]  /*1ab0*/  UIADD3 UR42, UPT, UPT, UR34, 0x40, URZ ;  /* 0x00000040222a7890 */ /* 0x000fe2000fffe0ff */
[----:B------:R-:W-:Y:S01]  /*1ac0*/  UMOV UR14, URZ ;  /* 0x000000ff000e7c82 */ /* 0x000fe20008000000 */
[----:B---34-:R-:W-:-:S10]  /*1ad0*/  UMOV UR11, UR36 ;  /* 0x00000024000b7c82 */ /* 0x018fd40008000000 */
.L_x_22:
[----:B------:R-:W-:Y:S01]  /*1ae0*/  @!P2 MOV R3, 0x6000 ;  /* 0x000060000003a802 */ /* 0x000fe20000000f00 */
[----:B------:R-:W-:Y:S01]  /*1af0*/  ULEA UR33, UR11, UR29, 0x3 ;  /* 0x0000001d0b217291 */ /* 0x000fe2000f8e18ff */
[----:B---3--:R-:W-:Y:S11]  /*1b00*/  @P0 BRA `(.L_x_18) ;  /* 0x0000000000100947 */ /* 0x008ff60003800000 */
[----:B------:R-:W-:Y:S04]  /*1b10*/  MOV R0, UR28 ;  /* 0x0000001c00007c02 */ /* 0x000fe80008000f00 */
[----:B------:R-:W-:Y:S04]  /*1b20*/  SHF.L.U32 R5, R0, 0x1f, RZ ;  /* 0x0000001f00057819 */ /* 0x000fe800000006ff */
[----:B------:R-:W1:Y:S02]  /*1b30*/  SYNCS.PHASECHK.TRANS64.TRYWAIT P0, [UR33+0x40], R5 ;  /* 0x00004005ff0075a7 */ /* 0x000e640008001121 */
[----:B-1----:R-:W-:Y:S05]  /*1b40*/  @!P0 BRA `(.L_x_19) ;  /* 0x0000006800e48947 */ /* 0x002fea0003800000 */
.L_x_18:
[----:B------:R3:W-:Y:S01]  /*1b50*/  @!P2 SYNCS.ARRIVE.TRANS64 RZ, [UR33], R3 ;  /* 0x00000003ffffa9a7 */ /* 0x0007e20008000021 */
[----:B------:R-:W-:Y:S04]  /*1b60*/  BSSY.RECONVERGENT B0, `(.L_x_20) ;  /* 0x0000003000007945 */ /* 0x000fe80003800200 */
[----:B------:R-:W-:Y:S05]  /*1b70*/  @P3 BRA `(.L_x_21) ;  /* 0x0000000000043947 */ /* 0x000fea0003800000 */
[----:B--2---:R-:W-:Y:S05]  /*1b80*/  BPT.TRAP 0x1 ;  /* 0x000000040000795c */ /* 0x004fea0000300000 */
.L_x_21:
[----:B--2---:R-:W-:Y:S05]  /*1b90*/  BSYNC.RECONVERGENT B0 ;  /* 0x0000000000007941 */ /* 0x004fea0003800200 */
.L_x_20:
[----:B------:R-:W-:Y:S02]  /*1ba0*/  UIADD3 UR8, UPT, UPT, UR11, 0x1, URZ ;  /* 0x000000010b087890 */ /* 0x000fe4000fffe0ff */
[----:B------:R-:W-:Y:S02]  /*1bb0*/  USHF.L.U32 UR35, UR14, 0x6, URZ ;  /* 0x000000060e237899 */ /* 0x000fe400080006ff */
[----:B------:R-:W-:Y:S02]  /*1bc0*/  UISETP.NE.AND UP0, UPT, UR8, 0x8, UPT ;  /* 0x000000080800788c */ /* 0x000fe4000bf05270 */
[----:B------:R-:W-:Y:S02]  /*1bd0*/  UIADD3 UR22, UP1, UPT, UR46, 0x80, URZ ;  /* 0x000000802e167890 */ /* 0x000fe4000ff3e0ff */
[----:B------:R-:W-:Y:S02]  /*1be0*/  USEL UR9, URZ, 0x1, UP0 ;  /* 0x00000001ff097887 */ /* 0x000fe40008000000 */
[----:B------:R-:W-:Y:S02]  /*1bf0*/  USEL UR36, UR8, URZ, UP0 ;  /* 0x000000ff08247287 */ /* 0x000fe40008000000 */
[----:B------:R-:W-:Y:S02]  /*1c00*/  ULOP3.LUT UR28, UR28, UR9, URZ, 0x3c, !UPT ;  /* 0x000000091c1c7292 */ /* 0x000fe4000f8e3cff */
[----:B------:R-:W-:Y:S02]  /*1c10*/  ULEA UR8, UR36, UR29, 0x3 ;  /* 0x0000001d24087291 */ /* 0x000fe4000f8e18ff */
[----:B------:R-:W-:Y:S02]  /*1c20*/  UISETP.NE.AND UP0, UPT, UR18, 0x1, UPT ;  /* 0x000000011200788c */ /* 0x000fe4000bf05270 */
[----:B------:R-:W-:Y:S01]  /*1c30*/  ULEA UR15, UR11, UR29, 0xe ;  /* 0x0000001d0b0f7291 */ /* 0x000fe2000f8e70ff */
[----:B-1----:R-:W-:Y:S01]  /*1c40*/  MOV R0, UR28 ;  /* 0x0000001c00007c02 */ /* 0x002fe20008000f00 */
[----:B------:R-:W-:Y:S02]  /*1c50*/  UISETP.NE.AND UP2, UPT, UR19, 0x1, UPT ;  /* 0x000000011300788c */ /* 0x000fe4000bf45270 */
[----:B------:R-:W-:Y:S01]  /*1c60*/  UIADD3.X UR23, UPT, UPT, URZ, UR47, URZ, UP1, !UPT ;  /* 0x0000002fff177290 */ /* 0x000fe20008ffe4ff */
[----:B---3--:R-:W-:Y:S01]  /*1c70*/  SHF.L.U32 R3, R0, 0x1f, RZ ;  /* 0x0000001f00037819 */ /* 0x008fe200000006ff */
[----:B------:R-:W-:Y:S02]  /*1c80*/  UIADD3 UR32, UPT, UPT, UR15, 0x6400, URZ ;  /* 0x000064000f207890 */ /* 0x000fe4000fffe0ff */
[----:B------:R-:W-:Y:S01]  /*1c90*/  ULEA UR26, UR11, UR29, 0xd ;  /* 0x0000001d0b1a7291 */ /* 0x000fe2000f8e68ff */
[----:B------:R1:W3:Y:S01]  /*1ca0*/  SYNCS.PHASECHK.TRANS64.TRYWAIT P0, [UR8+0x40], R3 ;  /* 0x00004003ff0075a7 */ /* 0x0002e20008001108 */
[----:B------:R-:W-:Y:S02]  /*1cb0*/  UIMAD.WIDE.U32 UR8, UR35, UR16, URZ ;  /* 0x00000010230872a5 */ /* 0x000fe4000f8e00ff */
[----:B------:R-:W-:Y:S02]  /*1cc0*/  UIADD3 UR40, UPT, UPT, UR15, 0x8400, URZ ;  /* 0x000084000f287890 */ /* 0x000fe4000fffe0ff */
[----:B------:R-:W-:Y:S02]  /*1cd0*/  USHF.R.U32.HI UR9, URZ, UR17, UR9 ;  /* 0x00000011ff097299 */ /* 0x000fe40008011609 */
[----:B------:R-:W-:Y:S02]  /*1ce0*/  UPRMT UR27, UR31, 0x40, UR30 ;  /* 0x000000401f1b7896 */ /* 0x000fe4000800001e */
[----:B------:R-:W-:Y:S02]  /*1cf0*/  USEL UR9, UR35, UR9, !UP0 ;  /* 0x0000000923097287 */ /* 0x000fe4000c000000 */
[----:B------:R-:W-:Y:S02]  /*1d00*/  UIADD3 UR24, UP0, UPT, UR46, 0x180, URZ ;  /* 0x000001802e187890 */ /* 0x000fe4000ff1e0ff */
[----:B------:R-:W-:Y:S02]  /*1d10*/  UIMAD.WIDE.U32 UR12, UR9, UR21, URZ ;  /* 0x00000015090c72a5 */ /* 0x000fe4000f8e00ff */
[----:B------:R-:W-:Y:S02]  /*1d20*/  UIADD3 UR11, UPT, UPT, -UR9, URZ, URZ ;  /* 0x000000ff090b7290 */ /* 0x000fe4000fffe1ff */
[----:B------:R-:W-:Y:S02]  /*1d30*/  USHF.R.U32.HI UR13, URZ, UR20, UR13 ;  /* 0x00000014ff0d7299 */ /* 0x000fe4000801160d */
[----:B------:R-:W-:Y:S02]  /*1d40*/  UIMAD UR11, UR18, UR11, UR35 ;  /* 0x0000000b120b72a4 */ /* 0x000fe4000f8e0223 */
[----:B------:R-:W-:Y:S02]  /*1d50*/  USEL UR13, UR9, UR13, !UP2 ;  /* 0x0000000d090d7287 */ /* 0x000fe4000d000000 */
[----:B------:R-:W-:Y:S01]  /*1d60*/  UIMAD UR11, UR11, UR6, UR4 ;  /* 0x000000060b0b72a4 */ /* 0x000fe2000f8e0204 */
[----:B------:R-:W-:Y:S01]  /*1d70*/  UMOV UR44, 0x0 ;  /* 0x00000000002c7882 */ /* 0x000fe20000000000 */
[----:B------:R-:W-:Y:S01]  /*1d80*/  UMOV UR45, 0x10000000 ;  /* 0x10000000002d7882 */ /* 0x000fe20000000000 */
[----:B------:R-:W-:Y:S01]  /*1d90*/  UIADD3 UR8, UPT, UPT, -UR13, URZ, URZ ;  /* 0x000000ff0d087290 */ /* 0x000fe2000fffe1ff */
[----:B------:R-:W-:Y:S01]  /*1da0*/  UTMALDG.2D [UR32], [UR22], desc[UR44] ;  /* 0x00002c20160075b4 */ /* 0x000fe20008009000 */
[----:B------:R-:W-:Y:S02]  /*1db0*/  UIADD3.X UR25, UPT, UPT, URZ, UR47, URZ, UP0, !UPT ;  /* 0x0000002fff197290 */ /* 0x000fe400087fe4ff */
[----:B------:R-:W-:Y:S01]  /*1dc0*/  UIMAD UR9, UR19, UR8, UR9 ;  /* 0x00000008130972a4 */ /* 0x000fe2000f8e0209 */
[----:B------:R-:W-:Y:S01]  /*1dd0*/  UMOV UR41, UR33 ;  /* 0x0000002100297c82 */ /* 0x000fe20008000000 */
[----:B------:R-:W-:Y:S01]  /*1de0*/  UMOV UR43, UR35 ;  /* 0x00000023002b7c82 */ /* 0x000fe20008000000 */
[----:B------:R-:W-:Y:S01]  /*1df0*/  UIADD3 UR8, UPT, UPT, UR26, 0x26400, URZ ;  /* 0x000264001a087890 */ /* 0x000fe2000fffe0ff */
[----:B------:R-:W-:Y:S01]  /*1e00*/  UTMALDG.2D [UR40], [UR22], desc[UR44] ;  /* 0x00002c28160075b4 */ /* 0x000fe20008009000 */
[----:B------:R-:W-:Y:S02]  /*1e10*/  UIMAD UR12, UR9, UR7, UR5 ;  /* 0x00000007090c72a4 */ /* 0x000fe4000f8e0205 */
[----:B------:R-:W-:Y:S01]  /*1e20*/  UPRMT UR15, UR27, 0x5410, URZ ;  /* 0x000054101b0f7896 */ /* 0x000fe200080000ff */
[----:B------:R-:W-:Y:S01]  /*1e30*/  UMOV UR9, UR33 ;  /* 0x0000002100097c82 */ /* 0x000fe20008000000 */
[----:B------:R-:W-:Y:S04]  /*1e40*/  UIADD3 UR14, UPT, UPT, UR14, 0x1, URZ ;  /* 0x000000010e0e7890 */ /* 0x000fe8000fffe0ff */
[----:B------:R-:W-:Y:S03]  /*1e50*/  UISETP.NE.AND UP0, UPT, UR14, UR38, UPT ;  /* 0x000000260e00728c */ /* 0x000fe6000bf05270 */
[----:B------:R2:W-:Y:S02]  /*1e60*/  UTMALDG.4D.IM2COL [UR8], [UR24], UR15 ;  /* 0x00000008180073b4 */ /* 0x0005e4000805800f */
[----:B--2---:R-:W-:Y:S01]  /*1e70*/  UMOV UR15, UR38 ;  /* 0x00000026000f7c82 */ /* 0x004fe20008000000 */
[----:B------:R-:W-:Y:S03]  /*1e80*/  UMOV UR11, UR36 ;  /* 0x00000024000b7c82 */ /* 0x000fe60008000000 */
[----:B-1----:R-:W-:Y:S05]  /*1e90*/  BRA.U UP0, `(.L_x_22) ;  /* 0xfffffffd00107547 */ /* 0x002fea000b83ffff */
.L_x_17:
[----:B------:R-:W-:Y:S01]  /*1ea0*/  ULEA UR4, UR36, UR29, 0x3 ;  /* 0x0000001d24047291 */ /* 0x000fe2000f8e18ff */
[----:B------:R-:W-:Y:S01]  /*1eb0*/  MOV R0, UR28 ;  /* 0x0000001c00007c02 */ /* 0x000fe20008000f00 */
[----:B------:R-:W-:Y:S01]  /*1ec0*/  @!P1 SYNCS.ARRIVE.TRANS64.A1T0 RZ, [UR29+0xb8], RZ ;  /* 0x0000b8ffffff99a7 */ /* 0x000fe2000810001d */
[----:B------:R-:W-:Y:S02]  /*1ed0*/  UISETP.GT.AND UP0, UPT, UR55, UR54, UPT ;  /* 0x000000363700728c */ /* 0x000fe4000bf04270 */
[----:B------:R-:W-:-:S04]  /*1ee0*/  SHF.L.U32 R0, R0, 0x1f, RZ ;  /* 0x0000001f00007819 */ /* 0x000fc800000006ff */
[----:B---3--:R1:W2:Y:S03]  /*1ef0*/  SYNCS.PHASECHK.TRANS64.TRYWAIT P0, [UR4+0x40], R0 ;  /* 0x00004000ff0075a7 */ /* 0x0082a60008001104 */
[----:B------:R-:W-:Y:S05]  /*1f00*/  BRA.U !UP0, `(.L_x_23) ;  /* 0x00000005082c7547 */ /* 0x000fea000b800000 */
[----:B------:R-:W3:Y:S01]  /*1f10*/  LDCU.64 UR8, c[0x0][0x5b0] ;  /* 0x0000b600ff0877ac */ /* 0x000ee20008000a00 */
[----:B------:R-:W3:Y:S01]  /*1f20*/  LDCU.64 UR32, c[0x0][0x5d8] ;  /* 0x0000bb00ff2077ac */ /* 0x000ee20008000a00 */
[----:B------:R-:W4:Y:S01]  /*1f30*/  LDCU UR18, c[0x0][0x598] ;  /* 0x0000b300ff1277ac */ /* 0x000f220008000800 */
[----:B------:R-:W1:Y:S01]  /*1f40*/  LDCU UR14, c[0x0][0x58c] ;  /* 0x0000b180ff0e77ac */ /* 0x000e620008000800 */
[----:B------:R-:W1:Y:S01]  /*1f50*/  LDCU UR20, c[0x0][0x59c] ;  /* 0x0000b380ff1477ac */ /* 0x000e620008000800 */
[----:B------:R-:W1:Y:S01]  /*1f60*/  LDCU UR19, c[0x0][0x5a0] ;  /* 0x0000b400ff1377ac */ /* 0x000e620008000800 */
[----:B---3--:R-:W-:Y:S01]  /*1f70*/  UIMAD UR33, UR37, UR9, UR33 ;  /* 0x00000009252172a4 */ /* 0x008fe2000f8e0221 */
[----:B------:R-:W3:Y:S01]  /*1f80*/  LDCU.64 UR16, c[0x0][0x590] ;  /* 0x0000b200ff1077ac */ /* 0x000ee20008000a00 */
[----:B------:R-:W1:Y:S01]  /*1f90*/  LDCU.64 UR6, c[0x0][0x5b8] ;  /* 0x0000b700ff0677ac */ /* 0x000e620008000a00 */
[----:B------:R-:W1:Y:S01]  /*1fa0*/  LDCU.64 UR4, c[0x0][0x5d0] ;  /* 0x0000ba00ff0477ac */ /* 0x000e620008000a00 */
[----:B------:R-:W-:-:S02]  /*1fb0*/  UIMAD UR35, UR50, UR8, UR32 ;  /* 0x00000008322372a4 */ /* 0x000fc4000f8e0220 */
[----:B------:R-:W-:Y:S02]  /*1fc0*/  UIADD3 UR37, UPT, UPT, UR56, UR15, URZ ;  /* 0x0000000f38257290 */ /* 0x000fe4000fffe0ff */
[----:B------:R-:W-:Y:S01]  /*1fd0*/  UIADD3 UR42, UPT, UPT, UR34, 0x40, URZ ;  /* 0x00000040222a7890 */ /* 0x000fe2000fffe0ff */
[----:B----4-:R-:W-:-:S11]  /*1fe0*/  UMOV UR11, UR36 ;  /* 0x00000024000b7c82 */ /* 0x010fd60008000000 */
.L_x_28:
[----:B------:R-:W-:Y:S01]  /*1ff0*/  @!P2 MOV R3, 0x6000 ;  /* 0x000060000003a802 */ /* 0x000fe20000000f00 */
[----:B------:R-:W-:Y:S01]  /*2000*/  ULEA UR25, UR11, UR29, 0x3 ;  /* 0x0000001d0b197291 */ /* 0x000fe2000f8e18ff */
[----:B-12---:R-:W-:Y:S11]  /*2010*/  @P0 BRA `(.L_x_24) ;  /* 0x0000000000100947 */ /* 0x006ff60003800000 */
[----:B-1----:R-:W-:Y:S04]  /*2020*/  MOV R0, UR28 ;  /* 0x0000001c00007c02 */ /* 0x002fe80008000f00 */
[----:B------:R-:W-:Y:S04]  /*2030*/  SHF.L.U32 R5, R0, 0x1f, RZ ;  /* 0x0000001f00057819 */ /* 0x000fe800000006ff */
[----:B------:R-:W1:Y:S02]  /*2040*/  SYNCS.PHASECHK.TRANS64.TRYWAIT P0, [UR25+0x40], R5 ;  /* 0x00004005ff0075a7 */ /* 0x000e640008001119 */
[----:B-1----:R-:W-:Y:S05]  /*2050*/  @!P0 BRA `(.L_x_25) ;  /* 0x0000006400b88947 */ /* 0x002fea0003800000 */
.L_x_24:
[----:B------:R2:W-:Y:S01]  /*2060*/  @!P2 SYNCS.ARRIVE.TRANS64 RZ, [UR25], R3 ;  /* 0x00000003ffffa9a7 */ /* 0x0005e20008000019 */
[----:B------:R-:W-:Y:S04]  /*2070*/  BSSY.RECONVERGENT B0, `(.L_x_26) ;  /* 0x0000003000007945 */ /* 0x000fe80003800200 */
[----:B------:R-:W-:Y:S05]  /*2080*/  @P3 BRA `(.L_x_27) ;  /* 0x0000000000043947 */ /* 0x000fea0003800000 */
[----:B-1-3--:R-:W-:Y:S05]  /*2090*/  BPT.TRAP 0x1 ;  /* 0x000000040000795c */ /* 0x00afea0000300000 */
.L_x_27:
[----:B-1-3--:R-:W-:Y:S05]  /*20a0*/  BSYNC.RECONVERGENT B0 ;  /* 0x0000000000007941 */ /* 0x00afea0003800200 */
.L_x_26:
        /* <DEDUP_REMOVED lines=10> */
[----:B------:R-:W-:Y:S01]  /*2150*/  MOV R0, UR28 ;  /* 0x0000001c00007c02 */ /* 0x000fe20008000f00 */
[----:B------:R-:W-:Y:S02]  /*2160*/  UISETP.NE.AND UP2, UPT, UR18, 0x1, UPT ;  /* 0x000000011200788c */ /* 0x000fe4000bf45270 */
[----:B------:R-:W-:Y:S01]  /*2170*/  UIADD3.X UR23, UPT, UPT, URZ, UR47, URZ, UP1, !UPT ;  /* 0x0000002fff177290 */ /* 0x000fe20008ffe4ff */
[----:B--2---:R-:W-:Y:S01]  /*2180*/  SHF.L.U32 R3, R0, 0x1f, RZ ;  /* 0x0000001f00037819 */ /* 0x004fe200000006ff */
[----:B------:R-:W-:Y:S02]  /*2190*/  UIADD3 UR24, UPT, UPT, UR21, 0x6400, URZ ;  /* 0x0000640015187890 */ /* 0x000fe4000fffe0ff */
[----:B------:R-:W-:Y:S01]  /*21a0*/  ULEA UR31, UR11, UR29, 0xd ;  /* 0x0000001d0b1f7291 */ /* 0x000fe2000f8e68ff */
[----:B------:R4:W1:Y:S01]  /*21b0*/  SYNCS.PHASECHK.TRANS64.TRYWAIT P0, [UR8+0x40], R3 ;  /* 0x00004003ff0075a7 */ /* 0x0008620008001108 */
        /* <DEDUP_REMOVED lines=8> */
[----:B------:R-:W-:Y:S02]  /*2240*/  UPRMT UR21, UR32, 0x5410, URZ ;  /* 0x0000541020157896 */ /* 0x000fe400080000ff */
[----:B------:R-:W-:Y:S02]  /*2250*/  UIMAD UR11, UR14, UR11, UR27 ;  /* 0x0000000b0e0b72a4 */ /* 0x000fe4000f8e021b */
[----:B------:R-:W-:Y:S02]  /*2260*/  UIADD3 UR15, UPT, UPT, UR15, 0x1, URZ ;  /* 0x000000010f0f7890 */ /* 0x000fe4000fffe0ff */
[----:B------:R-:W-:Y:S01]  /*2270*/  UIMAD UR11, UR11, UR6, UR4 ;  /* 0x000000060b0b72a4 */ /* 0x000fe2000f8e0204 */
[----:B------:R-:W-:Y:S01]  /*2280*/  UMOV UR44, 0x0 ;  /* 0x00000000002c7882 */ /* 0x000fe20000000000 */
[----:B------:R-:W-:Y:S01]  /*2290*/  UMOV UR12, UR13 ;  /* 0x0000000d000c7c82 */ /* 0x000fe20008000000 */
[----:B------:R-:W-:Y:S01]  /*22a0*/  UMOV UR45, 0x10000000 ;  /* 0x10000000002d7882 */ /* 0x000fe20000000000 */
[----:B------:R-:W-:Y:S01]  /*22b0*/  USHF.R.U32.HI UR12, URZ, UR19, UR12 ;  /* 0x00000013ff0c7299 */ /* 0x000fe2000801160c */
[----:B------:R-:W-:Y:S01]  /*22c0*/  UMOV UR26, UR34 ;  /* 0x00000022001a7c82 */ /* 0x000fe20008000000 */
[----:B------:R-:W-:Y:S01]  /*22d0*/  UMOV UR41, UR25 ;  /* 0x0000001900297c82 */ /* 0x000fe20008000000 */
[----:B------:R-:W-:Y:S01]  /*22e0*/  UTMALDG.2D [UR24], [UR22], desc[UR44] ;  /* 0x00002c18160075b4 */ /* 0x000fe20008009000 */
[----:B------:R-:W-:Y:S01]  /*22f0*/  USEL UR13, UR9, UR12, !UP2 ;  /* 0x0000000c090d7287 */ /* 0x000fe2000d000000 */
[----:B------:R-:W-:Y:S03]  /*2300*/  UMOV UR43, UR27 ;  /* 0x0000001b002b7c82 */ /* 0x000fe60008000000 */
[----:B------:R-:W-:Y:S01]  /*2310*/  UIADD3 UR8, UPT, UPT, -UR13, URZ, URZ ;  /* 0x000000ff0d087290 */ /* 0x000fe2000fffe1ff */
[----:B------:R-:W-:Y:S03]  /*2320*/  UTMALDG.2D [UR40], [UR22], desc[UR44] ;  /* 0x00002c28160075b4 */ /* 0x000fe60008009000 */
[----:B------:R-:W-:Y:S02]  /*2330*/  UIMAD UR9, UR18, UR8, UR9 ;  /* 0x00000008120972a4 */ /* 0x000fe4000f8e0209 */
[----:B------:R-:W-:Y:S02]  /*2340*/  UIADD3 UR8, UPT, UPT, UR31, 0x26400, URZ ;  /* 0x000264001f087890 */ /* 0x000fe4000fffe0ff */
[----:B------:R-:W-:Y:S02]  /*2350*/  UIMAD UR12, UR9, UR7, UR5 ;  /* 0x00000007090c72a4 */ /* 0x000fe4000f8e0205 */
[----:B------:R-:W-:Y:S01]  /*2360*/  UIADD3.X UR31, UPT, UPT, URZ, UR47, URZ, UP0, !UPT ;  /* 0x0000002fff1f7290 */ /* 0x000fe200087fe4ff */
[----:B------:R-:W-:Y:S01]  /*2370*/  UMOV UR9, UR25 ;  /* 0x0000001900097c82 */ /* 0x000fe20008000000 */
[----:B------:R-:W-:Y:S07]  /*2380*/  UISETP.NE.AND UP0, UPT, UR15, UR37, UPT ;  /* 0x000000250f00728c */ /* 0x000fee000bf05270 */
[----:B------:R2:W-:Y:S02]  /*2390*/  UTMALDG.4D.IM2COL [UR8], [UR30], UR21 ;  /* 0x000000081e0073b4 */ /* 0x0005e40008058015 */
[----:B--2---:R-:W-:Y:S01]  /*23a0*/  UMOV UR11, UR36 ;  /* 0x00000024000b7c82 */ /* 0x004fe20008000000 */
[----:B----4-:R-:W-:Y:S05]  /*23b0*/  BRA.U UP0, `(.L_x_28) ;  /* 0xfffffffd000c7547 */ /* 0x010fea000b83ffff */
.L_x_23:
[----:B------:R-:W-:Y:S01]  /*23c0*/  SHF.L.U32 R3, R2, 0x1f, RZ ;  /* 0x0000001f02037819 */ /* 0x000fe200000006ff */
[----:B------:R-:W-:-:S03]  /*23d0*/  NOP ;  /* 0x0000000000007918 */ /* 0x000fc60000000000 */
[----:B-12---:R-:W1:Y:S02]  /*23e0*/  SYNCS.PHASECHK.TRANS64.TRYWAIT P0, [UR29+0xc0], R3 ;  /* 0x0000c003ff0075a7 */ /* 0x006e64000800111d */
[----:B-1----:R-:W-:Y:S05]  /*23f0*/  @!P0 BRA `(.L_x_29) ;  /* 0x0000006000e88947 */ /* 0x002fea0003800000 */
.L_x_114:
[----:B------:R-:W2:Y:S01]  /*2400*/  LDS.128 R4, [UR29+0x100] ;  /* 0x0001001dff047984 */ /* 0x000ea20008000c00 */
[----:B------:R-:W-:Y:S02]  /*2410*/  UIADD3 UR4, UPT, UPT, UR29, 0xc8, URZ ;  /* 0x000000c81d047890 */ /* 0x000fe4000fffe0ff */
[----:B------:R-:W-:Y:S01]  /*2420*/  UISETP.GE.AND UP0, UPT, UR39, 0x1, UPT ;  /* 0x000000012700788c */ /* 0x000fe2000bf06270 */
[----:B------:R-:W-:Y:S01]  /*2430*/  @!PT LDS RZ, [RZ] ;  /* 0x00000000fffff984 */ /* 0x000fe20000000800 */
[----:B------:R-:W-:Y:S01]  /*2440*/  @!PT LDS RZ, [RZ] ;  /* 0x00000000fffff984 */ /* 0x000fe20000000800 */
[----:B------:R-:W-:Y:S01]  /*2450*/  @!PT LDS RZ, [RZ] ;  /* 0x00000000fffff984 */ /* 0x000fe20000000800 */
[----:B------:R-:W-:Y:S01]  /*2460*/  @!PT LDS RZ, [RZ] ;  /* 0x00000000fffff984 */ /* 0x000fe20000000800 */
[----:B------:R3:W-:Y:S06]  /*2470*/  MEMBAR.ALL.CTA ;  /* 0x0000000000007992 */ /* 0x0007ec0000008000 */
[----:B---3--:R-:W3:Y:S01]  /*2480*/  FENCE.VIEW.ASYNC.S ;  /* 0x00000000000073c6 */ /* 0x008ee20000000000 */
[----:B------:R-:W-:-:S09]  /*2490*/  UPRMT UR4, URZ, 0x654, UR4 ;  /* 0x00000654ff047896 */ /* 0x000fd20008000004 */
[----:B---3--:R-:W-:Y:S01]  /*24a0*/  SYNCS.ARRIVE.TRANS64.RED.A1T0 RZ, [UR4], RZ ;  /* 0x000000ffffff79a7 */ /* 0x008fe20008100404 */
[----:B--2---:R-:W-:-:S13]  /*24b0*/  LOP3.LUT P0, RZ, R6, 0x1, RZ, 0xc0, !PT ;  /* 0x0000000106ff7812 */ /* 0x004fda000780c0ff */
[----:B------:R-:W-:Y:S01]  /*24c0*/  VOTEU.ANY UP1, P0 ;  /* 0x0000000000ff7886 */ /* 0x000fe20000020100 */
[----:B------:R-:W-:-:S13]  /*24d0*/  PLOP3.LUT P0, PT, PT, PT, UP1, 0x80, 0x8 ;  /* 0x000000000008781c */ /* 0x000fda0003f0f018 */
[----:B-1----:R-:W-:Y:S02]  /*24e0*/  @P0 MOV R0, R4 ;  /* 0x0000000400000202 */ /* 0x002fe40000000f00 */
[----:B------:R-:W-:Y:S02]  /*24f0*/  @P0 LOP3.LUT R4, R5, 0xffff, RZ, 0xc0, !PT ;  /* 0x0000ffff05040812 */ /* 0x000fe400078ec0ff */
[----:B------:R-:W-:Y:S02]  /*2500*/  @P0 R2UR UR6, R0 ;  /* 0x00000000000602ca */ /* 0x000fe400000e0000 */
[----:B------:R-:W-:-:S11]  /*2510*/  @P0 R2UR UR5, R4 ;  /* 0x00000000040502ca */ /* 0x000fd600000e0000 */
[----:B------:R-:W-:Y:S02]  /*2520*/  @UP1 UMOV UR49, UR6 ;  /* 0x0000000600311c82 */ /* 0x000fe40008000000 */
[----:B------:R-:W-:Y:S01]  /*2530*/  @UP1 UMOV UR48, UR5 ;  /* 0x0000000500301c82 */ /* 0x000fe20008000000 */
[----:B------:R-:W-:Y:S05]  /*2540*/  BRA.U !UP0, `(.L_x_30) ;  /* 0x0000000108d47547 */ /* 0x000fea000b800000 */
[----:B------:R-:W1:Y:S01]  /*2550*/  LDCU.128 UR16, c[0x0][0xb10] ;  /* 0x00016200ff1077ac */ /* 0x000e620008000c00 */
[----:B------:R-:W2:Y:S01]  /*2560*/  LDCU UR21, c[0x0][0xb20] ;  /* 0x00016400ff1577ac */ /* 0x000ea20008000800 */
[----:B------:R-:W3:Y:S01]  /*2570*/  LDCU UR20, c[0x0][0xb0c] ;  /* 0x00016180ff1477ac */ /* 0x000ee20008000800 */
[----:B------:R-:W4:Y:S01]  /*2580*/  LDCU.64 UR14, c[0x0][0xb28] ;  /* 0x00016500ff0e77ac */ /* 0x000f220008000a00 */
[----:B------:R-:W-:Y:S02]  /*2590*/  UISETP.NE.AND UP3, UPT, UR39, 0x1, UPT ;  /* 0x000000012700788c */ /* 0x000fe4000bf65270 */
[----:B-1----:R-:W-:Y:S02]  /*25a0*/  UIMAD.WIDE.U32 UR4, UR52, UR19, URZ ;  /* 0x00000013340472a5 */ /* 0x002fe4000f8e00ff */
[----:B------:R-:W-:Y:S02]  /*25b0*/  UIMAD.WIDE.U32 UR6, UR53, UR16, URZ ;  /* 0x00000010350672a5 */ /* 0x000fe4000f8e00ff */
[----:B------:R-:W-:-:S02]  /*25c0*/  UISETP.NE.AND UP0, UPT, UR18, 0x1, UPT ;  /* 0x000000011200788c */ /* 0x000fc4000bf05270 */
[----:B------:R-:W-:Y:S01]  /*25d0*/  UIMAD.WIDE.U32 UR10, UR48, UR19, URZ ;  /* 0x00000013300a72a5 */ /* 0x000fe2000f8e00ff */
[----:B------:R-:W-:Y:S01]  /*25e0*/  UMOV UR4, UR5 ;  /* 0x0000000500047c82 */ /* 0x000fe20008000000 */
[----:B---3--:R-:W-:Y:S02]  /*25f0*/  UISETP.NE.AND UP2, UPT, UR20, 0x1, UPT ;  /* 0x000000011400788c */ /* 0x008fe4000bf45270 */
[----:B--2---:R-:W-:Y:S02]  /*2600*/  USHF.R.U32.HI UR5, URZ, UR21, UR4 ;  /* 0x00000015ff057299 */ /* 0x004fe40008011604 */
[----:B------:R-:W-:Y:S01]  /*2610*/  UIMAD.WIDE.U32 UR12, UR49, UR16, URZ ;  /* 0x00000010310c72a5 */ /* 0x000fe2000f8e00ff */
[----:B------:R-:W-:Y:S01]  /*2620*/  UMOV UR4, UR7 ;  /* 0x0000000700047c82 */ /* 0x000fe20008000000 */
[----:B------:R-:W-:Y:S02]  /*2630*/  USEL UR5, UR52, UR5, !UP0 ;  /* 0x0000000534057287 */ /* 0x000fe4000c000000 */
[----:B------:R-:W-:-:S02]  /*2640*/  USHF.R.U32.HI UR4, URZ, UR17, UR4 ;  /* 0x00000011ff047299 */ /* 0x000fc40008011604 */
[----:B----4-:R-:W-:Y:S02]  /*2650*/  UIMAD.WIDE.U32 UR8, UR5, UR14, URZ ;  /* 0x0000000e050872a5 */ /* 0x010fe4000f8e00ff */
[----:B------:R-:W-:Y:S01]  /*2660*/  USEL UR6, UR53, UR4, !UP2 ;  /* 0x0000000435067287 */ /* 0x000fe2000d000000 */
[----:B------:R-:W-:Y:S02]  /*2670*/  UMOV UR12, UR13 ;  /* 0x0000000d000c7c82 */ /* 0x000fe40008000000 */
[----:B------:R-:W-:Y:S01]  /*2680*/  UMOV UR4, UR11 ;  /* 0x0000000b00047c82 */ /* 0x000fe20008000000 */
[----:B------:R-:W-:Y:S01]  /*2690*/  UIMAD.WIDE.U32 UR10, UR6, UR14, URZ ;  /* 0x0000000e060a72a5 */ /* 0x000fe2000f8e00ff */
[----:B------:R-:W-:Y:S01]  /*26a0*/  UMOV UR8, UR9 ;  /* 0x0000000900087c82 */ /* 0x000fe20008000000 */
[----:B------:R-:W-:Y:S02]  /*26b0*/  USHF.R.U32.HI UR4, URZ, UR21, UR4 ;  /* 0x00000015ff047299 */ /* 0x000fe40008011604 */
[----:B------:R-:W-:-:S03]  /*26c0*/  @UP3 USHF.R.U32.HI UR5, URZ, UR15, UR8 ;  /* 0x0000000fff053299 */ /* 0x000fc60008011608 */
[----:B------:R-:W-:Y:S01]  /*26d0*/  UMOV UR10, UR11 ;  /* 0x0000000b000a7c82 */ /* 0x000fe20008000000 */
[----:B------:R-:W-:Y:S02]  /*26e0*/  USHF.R.U32.HI UR17, URZ, UR17, UR12 ;  /* 0x00000011ff117299 */ /* 0x000fe4000801160c */
[----:B------:R-:W-:Y:S02]  /*26f0*/  USEL UR4, UR48, UR4, !UP0 ;  /* 0x0000000430047287 */ /* 0x000fe4000c000000 */
[----:B------:R-:W-:Y:S02]  /*2700*/  @UP3 USHF.R.U32.HI UR6, URZ, UR15, UR10 ;  /* 0x0000000fff063299 */ /* 0x000fe4000801160a */
[----:B------:R-:W-:Y:S02]  /*2710*/  UIMAD UR7, UR39, UR5, URZ ;  /* 0x00000005270772a4 */ /* 0x000fe4000f8e02ff */
[----:B------:R-:W-:Y:S02]  /*2720*/  USEL UR5, UR49, UR17, !UP2 ;  /* 0x0000001131057287 */ /* 0x000fe4000d000000 */
[----:B------:R-:W-:-:S02]  /*2730*/  UIMAD UR10, UR39, UR6, URZ ;  /* 0x00000006270a72a4 */ /* 0x000fc4000f8e02ff */
[----:B------:R-:W-:Y:S02]  /*2740*/  UISETP.GE.AND UP0, UPT, UR4, UR7, UPT ;  /* 0x000000070400728c */ /* 0x000fe4000bf06270 */
[----:B------:R-:W-:Y:S02]  /*2750*/  UIMAD.WIDE.U32 UR8, UR4, UR14, URZ ;  /* 0x0000000e040872a5 */ /* 0x000fe4000f8e00ff */
[----:B------:R-:W-:Y:S02]  /*2760*/  UISETP.GE.OR UP0, UPT, UR5, UR10, UP0 ;  /* 0x0000000a0500728c */ /* 0x000fe40008706670 */
[----:B------:R-:W-:-:S03]  /*2770*/  UIMAD.WIDE.U32 UR10, UR5, UR14, URZ ;  /* 0x0000000e050a72a5 */ /* 0x000fc6000f8e00ff */
[----:B------:R-:W-:Y:S01]  /*2780*/  UMOV UR7, UR9 ;  /* 0x0000000900077c82 */ /* 0x000fe20008000000 */
[----:B------:R-:W-:Y:S02]  /*2790*/  UIADD3 UR9, UPT, UPT, -UR4, URZ, URZ ;  /* 0x000000ff04097290 */ /* 0x000fe4000fffe1ff */
[----:B------:R-:W-:Y:S02]  /*27a0*/  USHF.R.U32.HI UR7, URZ, UR15, UR7 ;  /* 0x0000000fff077299 */ /* 0x000fe40008011607 */
[----:B------:R-:W-:Y:S02]  /*27b0*/  UIMAD UR10, UR18, UR9, UR48 ;  /* 0x00000009120a72a4 */ /* 0x000fe4000f8e0230 */
[----:B------:R-:W-:Y:S01]  /*27c0*/  USEL UR7, UR4, UR7, !UP3 ;  /* 0x0000000704077287 */ /* 0x000fe2000d800000 */
[----:B------:R-:W-:Y:S01]  /*27d0*/  @!UP0 UMOV UR8, UR11 ;  /* 0x0000000b00088c82 */ /* 0x000fe20008000000 */
[----:B------:R-:W-:Y:S02]  /*27e0*/  UIADD3 UR11, UPT, UPT, -UR5, URZ, URZ ;  /* 0x000000ff050b7290 */ /* 0x000fe4000fffe1ff */
[----:B------:R-:W-:-:S02]  /*27f0*/  @!UP0 USHF.R.U32.HI UR8, URZ, UR15, UR8 ;  /* 0x0000000fff088299 */ /* 0x000fc40008011608 */
[----:B------:R-:W-:Y:S02]  /*2800*/  UIADD3 UR9, UPT, UPT, -UR7, URZ, URZ ;  /* 0x000000ff07097290 */ /* 0x000fe4000fffe1ff */
[----:B------:R-:W-:Y:S02]  /*2810*/  @!UP0 USEL UR8, UR5, UR8, !UP3 ;  /* 0x0000000805088287 */ /* 0x000fe4000d800000 */
[----:B------:R-:W-:Y:S02]  /*2820*/  UIMAD UR9, UR39, UR9, UR4 ;  /* 0x00000009270972a4 */ /* 0x000fe4000f8e0204 */
[----:B------:R-:W-:Y:S02]  /*2830*/  @!UP0 UIADD3 UR7, UPT, UPT, UR7, -UR8, URZ ;  /* 0x8000000807078290 */ /* 0x000fe4000fffe0ff */
[----:B------:R-:W-:Y:S02]  /*2840*/  @!UP0 UIMAD UR8, UR9, UR6, UR8 ;  /* 0x00000006090882a4 */ /* 0x000fe4000f8e0208 */
[----:B------:R-:W-:-:S02]  /*2850*/  @!UP0 UIMAD UR4, UR39, UR7, UR5 ;  /* 0x00000007270482a4 */ /* 0x000fc4000f8e0205 */
[----:B------:R-:W-:Y:S02]  /*2860*/  UIMAD UR6, UR20, UR11, UR49 ;  /* 0x0000000b140672a4 */ /* 0x000fe4000f8e0231 */
[----:B------:R-:W-:Y:S01]  /*2870*/  UIMAD UR48, UR4, UR18, UR10 ;  /* 0x00000012043072a4 */ /* 0x000fe2000f8e020a */
[----:B------:R-:W-:Y:S02]  /*2880*/  @!UP0 UMOV UR5, UR8 ;  /* 0x0000000800058c82 */ /* 0x000fe40008000000 */
[----:B------:R-:W-:-:S12]  /*2890*/  UIMAD UR49, UR5, UR20, UR6 ;  /* 0x00000014053172a4 */ /* 0x000fd8000f8e0206 */
.L_x_30:
        /* <DEDUP_REMOVED lines=20> */
.L_x_31:
[----:B------:R-:W-:Y:S02]  /*29e0*/  R2UR UR5, R89 ;  /* 0x00000000590572ca */ /* 0x000fe400000e0000 */
[----:B------:R-:W-:Y:S02]  /*29f0*/  R2UR UR4, R88 ;  /* 0x00000000580472ca */ /* 0x000fe400000e0000 */
[----:B------:R-:W-:Y:S02]  /*2a00*/  PLOP3.LUT P1, PT, PT, PT, PT, 0x80, 0x8 ;  /* 0x000000000008781c */ /* 0x000fe40003f2f070 */
[----:B------:R-:W-:-:S07]  /*2a10*/  LOP3.LUT R2, R2, 0x1, RZ, 0x3c, !PT ;  /* 0x0000000102027812 */ /* 0x000fce00078e3cff */
[----:B------:R-:W-:Y:S02]  /*2a20*/  UIADD3 UR27, UPT, UPT, UR49, UR5, URZ ;  /* 0x00000005311b7290 */ /* 0x000fe4000fffe0ff */
[----:B------:R-:W-:Y:S01]  /*2a30*/  UIADD3 UR23, UPT, UPT, UR48, UR4, URZ ;  /* 0x0000000430177290 */ /* 0x000fe2000fffe0ff */
[----:B------:R-:W-:Y:S11]  /*2a40*/  BRA.U UP1, `(.L_x_32) ;  /* 0xffffffe901a87547 */ /* 0x000ff6000b83ffff */
[----:B------:R-:W-:Y:S01]  /*2a50*/  UIADD3 UR29, UPT, UPT, UR29, 0x40, URZ ;  /* 0x000000401d1d7890 */ /* 0x000fe2000fffe0ff */
[----:B------:R-:W-:-:S03]  /*2a60*/  MOV R3, UR28 ;  /* 0x0000001c00037c02 */ /* 0x000fc60008000f00 */
[----:B------:R-:W-:Y:S01]  /*2a70*/  ULEA UR4, UR36, UR29, 0x3 ;  /* 0x0000001d24047291 */ /* 0x000fe2000f8e18ff */
[----:B------:R-:W-:-:S08]  /*2a80*/  SHF.L.U32 R3, R3, 0x1f, RZ ;  /* 0x0000001f03037819 */ /* 0x000fd000000006ff */
[----:B------:R-:W1:Y:S02]  /*2a90*/  SYNCS.PHASECHK.TRANS64.TRYWAIT P0, [UR4], R3 ;  /* 0x00000003ff0075a7 */ /* 0x000e640008001104 */
[----:B-1----:R-:W-:Y:S05]  /*2aa0*/  @!P0 BRA `(.L_x_33) ;  /* 0x0000005c00548947 */ /* 0x002fea0003800000 */
.L_x_116:
[----:B------:R-:W-:-:S04]  /*2ab0*/  UIADD3 UR4, UPT, UPT, UR36, 0x1, URZ ;  /* 0x0000000124047890 */ /* 0x000fc8000fffe0ff */
[----:B------:R-:W-:-:S04]  /*2ac0*/  UISETP.NE.AND UP0, UPT, UR4, 0x8, UPT ;  /* 0x000000080400788c */ /* 0x000fc8000bf05270 */
[----:B------:R-:W-:Y:S02]  /*2ad0*/  USEL UR5, URZ, 0x1, UP0 ;  /* 0x00000001ff057887 */ /* 0x000fe40008000000 */
[----:B------:R-:W-:Y:S02]  /*2ae0*/  USEL UR4, UR4, URZ, UP0 ;  /* 0x000000ff04047287 */ /* 0x000fe40008000000 */
[----:B------:R-:W-:Y:S02]  /*2af0*/  ULOP3.LUT UR6, UR28, UR5, URZ, 0x3c, !UPT ;  /* 0x000000051c067292 */ /* 0x000fe4000f8e3cff */
[----:B------:R-:W-:-:S04]  /*2b00*/  ULEA UR5, UR4, UR29, 0x3 ;  /* 0x0000001d04057291 */ /* 0x000fc8000f8e18ff */
[----:B-1----:R-:W-:-:S04]  /*2b10*/  MOV R3, UR6 ;  /* 0x0000000600037c02 */ /* 0x002fc80008000f00 */
[----:B------:R-:W-:-:S04]  /*2b20*/  SHF.L.U32 R3, R3, 0x1f, RZ ;  /* 0x0000001f03037819 */ /* 0x000fc800000006ff */
[----:B------:R-:W1:Y:S02]  /*2b30*/  SYNCS.PHASECHK.TRANS64.TRYWAIT P0, [UR5], R3 ;  /* 0x00000003ff0075a7 */ /* 0x000e640008001105 */
[----:B-1----:R-:W-:Y:S05]  /*2b40*/  @!P0 BRA `(.L_x_34) ;  /* 0x0000005c00448947 */ /* 0x002fea0003800000 */
.L_x_118:
        /* <DEDUP_REMOVED lines=10> */
.L_x_120:
        /* <DEDUP_REMOVED lines=10> */
.L_x_122:
        /* <DEDUP_REMOVED lines=10> */
.L_x_124:
        /* <DEDUP_REMOVED lines=10> */
.L_x_126:
        /* <DEDUP_REMOVED lines=10> */
.L_x_128:
[----:B------:R-:W-:-:S04]  /*2e70*/  UIADD3 UR4, UPT, UPT, UR4, 0x1, URZ ;  /* 0x0000000104047890 */ /* 0x000fc8000fffe0ff */
[----:B------:R-:W-:-:S04]  /*2e80*/  UISETP.NE.AND UP0, UPT, UR4, 0x8, UPT ;  /* 0x000000080400788c */ /* 0x000fc8000bf05270 */
[----:B------:R-:W-:Y:S02]  /*2e90*/  USEL UR5, URZ, 0x1, UP0 ;  /* 0x00000001ff057887 */ /* 0x000fe40008000000 */
[----:B------:R-:W-:Y:S02]  /*2ea0*/  USEL UR4, UR4, URZ, UP0 ;  /* 0x000000ff04047287 */ /* 0x000fe40008000000 */
[----:B------:R-:W-:Y:S02]  /*2eb0*/  ULOP3.LUT UR5, UR6, UR5, URZ, 0x3c, !UPT ;  /* 0x0000000506057292 */ /* 0x000fe4000f8e3cff */
[----:B------:R-:W-:-:S04]  /*2ec0*/  ULEA UR4, UR4, UR29, 0x3 ;  /* 0x0000001d04047291 */ /* 0x000fc8000f8e18ff */
[----:B------:R-:W-:Y:S02]  /*2ed0*/  IMAD.U32 R2, RZ, RZ, UR5 ;  /* 0x00000005ff027e24 */ /* 0x000fe4000f8e00ff */
[----:B-1----:R-:W-:-:S03]  /*2ee0*/  MOV R0, UR4 ;  /* 0x0000000400007c02 */ /* 0x002fc60008000f00 */
[----:B------:R-:W-:-:S07]  /*2ef0*/  SHF.L.U32 R3, R2, 0x1f, RZ ;  /* 0x0000001f02037819 */ /* 0x000fce00000006ff */
.L_x_40:
[----:B-1----:R1:W2:Y:S02]  /*2f00*/  SYNCS.PHASECHK.TRANS64.TRYWAIT P0, [R0+URZ], R3 ;  /* 0x00000003000075a7 */ /* 0x0022a400080011ff */
[----:B--2---:R-:W-:Y:S05]  /*2f10*/  @!P0 NANOSLEEP.SYNCS 0x989680 ;  /* 0x009896800000895d */ /* 0x004fea0003900000 */
[----:B------:R-:W2:Y:S02]  /*2f20*/  @!P0 SYNCS.PHASECHK.TRANS64 P0, [R0+URZ], R3 ;  /* 0x00000003000085a7 */ /* 0x000ea400080010ff */
[----:B--2---:R-:W-:Y:S05]  /*2f30*/  @P0 EXIT ;  /* 0x000000000000094d */ /* 0x004fea0003800000 */
[----:B------:R-:W-:Y:S05]  /*2f40*/  BRA `(.L_x_40) ;  /* 0xfffffffc00ec7947 */ /* 0x000fea000383ffff */
.L_x_16:
[----:B------:R-:W2:Y:S02]  /*2f50*/  S2UR UR4, SR_CgaCtaId ;  /* 0x00000000000479c3 */ /* 0x000ea40000008800 */
[----:B--2---:R-:W-:-:S04]  /*2f60*/  UISETP.NE.AND UP0, UPT, UR4, URZ, UPT ;  /* 0x000000ff0400728c */ /* 0x004fc8000bf05270 */
[----:B------:R-:W-:-:S09]  /*2f70*/  UISETP.NE.OR UP0, UPT, UR15, 0x1, UP0 ;  /* 0x000000010f00788c */ /* 0x000fd20008705670 */
[----:B------:R-:W-:Y:S05]  /*2f80*/  BRA.U UP0, `(.L_x_41) ;  /* 0x0000000100b47547 */ /* 0x000fea000b800000 */
[----:B------:R-:W2:Y:S01]  /*2f90*/  S2UR UR5, SR_CgaCtaId ;  /* 0x00000000000579c3 */ /* 0x000ea20000008800 */
[----:B------:R-:W-:Y:S01]  /*2fa0*/  UMOV UR4, 0x400 ;  /* 0x0000040000047882 */ /* 0x000fe20000000000 */
[----:B------:R-:W-:Y:S01]  /*2fb0*/  HFMA2 R3, -RZ, RZ, 0, 5.9604644775390625e-08 ;  /* 0x00000001ff037431 */ /* 0x000fe200000001ff */
[----:B------:R-:W-:Y:S01]  /*2fc0*/  ISETP.NE.AND P0, PT, R0, RZ, PT ;  /* 0x000000ff0000720c */ /* 0x000fe20003f05270 */
[----:B------:R-:W-:Y:S01]  /*2fd0*/  IMAD.MOV.U32 R8, RZ, RZ, RZ ;  /* 0x000000ffff087224 */ /* 0x000fe200078e00ff */
[----:B--2---:R-:W-:-:S04]  /*2fe0*/  ULEA UR4, UR5, UR4, 0x18 ;  /* 0x0000000405047291 */ /* 0x004fc8000f8ec0ff */
[----:B------:R-:W-:Y:S02]  /*2ff0*/  UIADD3 UR5, UPT, UPT, UR4, 0xc8, URZ ;  /* 0x000000c804057890 */ /* 0x000fe4000fffe0ff */
[----:B------:R-:W-:Y:S02]  /*3000*/  UIADD3 UR8, UPT, UPT, UR4, 0xc0, URZ ;  /* 0x000000c004087890 */ /* 0x000fe4000fffe0ff */
[----:B------:R-:W-:-:S12]  /*3010*/  UPRMT UR5, URZ, 0x654, UR5 ;  /* 0x00000654ff057896 */ /* 0x000fd80008000005 */
.L_x_44:
[----:B------:R-:W-:Y:S01]  /*3020*/  SHF.L.U32 R7, R3, 0x1f, RZ ;  /* 0x0000001f03077819 */ /* 0x000fe200000006ff */
[----:B------:R-:W-:Y:S02]  /*3030*/  IMAD.U32 R9, RZ, RZ, UR8 ;  /* 0x00000008ff097e24 */ /* 0x000fe4000f8e00ff */
[----:B------:R-:W-:Y:S01]  /*3040*/  @!P0 IMAD.MOV.U32 R5, RZ, RZ, 0x10 ;  /* 0x00000010ff058424 */ /* 0x000fe200078e00ff */
[----:B------:R-:W2:Y:S02]  /*3050*/  SYNCS.PHASECHK.TRANS64.TRYWAIT P1, [UR4+0xc8], R7 ;  /* 0x0000c807ff0075a7 */ /* 0x000ea40008021104 */
[----:B------:R-:W-:-:S04]  /*3060*/  PRMT R9, R0, 0x654, R9 ;  /* 0x0000065400097816 */ /* 0x000fc80000000009 */
[----:B------:R-:W-:Y:S01]  /*3070*/  SEL R2, R9, R2, !P0 ;  /* 0x0000000209027207 */ /* 0x000fe20004000000 */
[----:B--2---:R-:W-:Y:S06]  /*3080*/  @!P1 BRA `(.L_x_42) ;  /* 0x0000005800849947 */ /* 0x004fec0003800000 */
.L_x_130:
[----:B------:R-:W-:Y:S01]  /*3090*/  UIADD3 UR6, UPT, UPT, UR4, 0x100, URZ ;  /* 0x0000010004067890 */ /* 0x000fe2000fffe0ff */
[----:B------:R3:W-:Y:S01]  /*30a0*/  @!P0 SYNCS.ARRIVE.TRANS64.RED RZ, [R2+URZ], R5 ;  /* 0x0000000502ff89a7 */ /* 0x0007e200080004ff */
[----:B------:R-:W-:Y:S01]  /*30b0*/  UIADD3 UR7, UPT, UPT, UR4, 0xc0, URZ ;  /* 0x000000c004077890 */ /* 0x000fe2000fffe0ff */
[----:B------:R-:W-:-:S08]  /*30c0*/  LOP3.LUT R3, R3, 0x1, RZ, 0x3c, !PT ;  /* 0x0000000103037812 */ /* 0x000fd000078e3cff */
[----:B------:R-:W-:Y:S06]  /*30d0*/  UGETNEXTWORKID.BROADCAST [UR6], [UR7] ;  /* 0x00000000060073ca */ /* 0x000fec0008000100 */
[----:B---3--:R-:W-:-:S04]  /*30e0*/  SHF.L.U32 R5, R8, 0x1f, RZ ;  /* 0x0000001f08057819 */ /* 0x008fc800000006ff */
[----:B------:R-:W3:Y:S02]  /*30f0*/  SYNCS.PHASECHK.TRANS64.TRYWAIT P1, [UR4+0xc0], R5 ;  /* 0x0000c005ff0075a7 */ /* 0x000ee40008021104 */
[----:B---3--:R-:W-:Y:S05]  /*3100*/  @!P1 BRA `(.L_x_43) ;  /* 0x00000058007c9947 */ /* 0x008fea0003800000 */
.L_x_132:
[----:B--2---:R-:W2:Y:S01]  /*3110*/  LDS.128 R4, [UR4+0x100] ;  /* 0x00010004ff047984 */ /* 0x004ea20008000c00 */
[----:B------:R-:W-:Y:S01]  /*3120*/  LOP3.LUT R8, R8, 0x1, RZ, 0x3c, !PT ;  /* 0x0000000108087812 */ /* 0x000fe200078e3cff */
[----:B------:R-:W-:Y:S01]  /*3130*/  @!PT LDS RZ, [RZ] ;  /* 0x00000000fffff984 */ /* 0x000fe20000000800 */
[----:B------:R-:W-:Y:S01]  /*3140*/  @!PT LDS RZ, [RZ] ;  /* 0x00000000fffff984 */ /* 0x000fe20000000800 */
[----:B------:R-:W-:Y:S01]  /*3150*/  @!PT LDS RZ, [RZ] ;  /* 0x00000000fffff984 */ /* 0x000fe20000000800 */
[----:B------:R-:W-:Y:S01]  /*3160*/  @!PT LDS RZ, [RZ] ;  /* 0x00000000fffff984 */ /* 0x000fe20000000800 */
[----:B------:R3:W-:Y:S06]  /*3170*/  MEMBAR.ALL.CTA ;  /* 0x0000000000007992 */ /* 0x0007ec0000008000 */
[----:B---3--:R-:W3:Y:S02]  /*3180*/  FENCE.VIEW.ASYNC.S ;  /* 0x00000000000073c6 */ /* 0x008ee40000000000 */
[----:B---3--:R-:W-:Y:S01]  /*3190*/  SYNCS.ARRIVE.TRANS64.RED.A1T0 RZ, [UR5], RZ ;  /* 0x000000ffffff79a7 */ /* 0x008fe20008100405 */
[----:B--2---:R-:W-:-:S13]  /*31a0*/  LOP3.LUT P1, RZ, R6, 0x1, RZ, 0xc0, !PT ;  /* 0x0000000106ff7812 */ /* 0x004fda000782c0ff */
[----:B------:R-:W-:Y:S05]  /*31b0*/  @P1 BRA `(.L_x_44) ;  /* 0xfffffffc00981947 */ /* 0x000fea000383ffff */
[----:B------:R-:W-:-:S04]  /*31c0*/  SHF.L.U32 R0, R3, 0x1f, RZ ;  /* 0x0000001f03007819 */ /* 0x000fc800000006ff */
[----:B------:R-:W2:Y:S02]  /*31d0*/  SYNCS.PHASECHK.TRANS64 P0, [UR4+0xc8], R0 ;  /* 0x0000c800ff0075a7 */ /* 0x000ea40008001004 */
[----:B-12---:R-:W-:Y:S05]  /*31e0*/  @P0 EXIT ;  /* 0x000000000000094d */ /* 0x006fea0003800000 */
[----:B------:R-:W-:-:S07]  /*31f0*/  MOV R0, UR4 ;  /* 0x0000000400007c02 */ /* 0x000fce0008000f00 */
.L_x_45:
[----:B-1----:R-:W-:-:S04]  /*3200*/  SHF.L.U32 R5, R3, 0x1f, RZ ;  /* 0x0000001f03057819 */ /* 0x002fc800000006ff */
[----:B------:R1:W2:Y:S03]  /*3210*/  SYNCS.PHASECHK.TRANS64.TRYWAIT P0, [R0+URZ+0xc8], R5 ;  /* 0x0000c805000075a7 */ /* 0x0002a600080011ff */
[----:B--2---:R-:W-:Y:S05]  /*3220*/  @!P0 NANOSLEEP.SYNCS 0x989680 ;  /* 0x009896800000895d */ /* 0x004fea0003900000 */
[----:B------:R-:W2:Y:S02]  /*3230*/  @!P0 SYNCS.PHASECHK.TRANS64 P0, [R0+URZ+0xc8], R5 ;  /* 0x0000c805000085a7 */ /* 0x000ea400080010ff */
[----:B--2---:R-:W-:Y:S05]  /*3240*/  @P0 EXIT ;  /* 0x000000000000094d */ /* 0x004fea0003800000 */
[----:B------:R-:W-:Y:S05]  /*3250*/  BRA `(.L_x_45) ;  /* 0xfffffffc00e87947 */ /* 0x000fea000383ffff */
.L_x_41:
[----:B------:R-:W-:-:S09]  /*3260*/  UISETP.NE.AND UP0, UPT, UR15, URZ, UPT ;  /* 0x000000ff0f00728c */ /* 0x000fd2000bf05270 */
[----:B------:R-:W-:Y:S05]  /*3270*/  BRA.U UP0, `(.L_x_46) ;  /* 0x0000000d00807547 */ /* 0x000fea000b800000 */
[----:B------:R-:W2:Y:S01]  /*3280*/  S2UR UR7, SR_CgaCtaId ;  /* 0x00000000000779c3 */ /* 0x000ea20000008800 */
[----:B------:R-:W-:Y:S01]  /*3290*/  UMOV UR4, 0x40 ;  /* 0x0000004000047882 */ /* 0x000fe20000000000 */
[----:B------:R-:W-:Y:S01]  /*32a0*/  NOP ;  /* 0x0000000000007918 */ /* 0x000fe20000000000 */
[----:B------:R-:W-:Y:S01]  /*32b0*/  UMOV UR6, 0x400 ;  /* 0x0000040000067882 */ /* 0x000fe20000000000 */
[----:B--2---:R-:W-:Y:S02]  /*32c0*/  ULEA UR5, UR7, UR4, 0x18 ;  /* 0x0000000407057291 */ /* 0x004fe4000f8ec0ff */
[----:B------:R-:W-:-:S07]  /*32d0*/  ULEA UR6, UR7, UR6, 0x18 ;  /* 0x0000000607067291 */ /* 0x000fce000f8ec0ff */
[----:B------:R-:W2:Y:S02]  /*32e0*/  LDS.U8 R0, [UR5+0x1c] ;  /* 0x00001c05ff007984 */ /* 0x000ea40008000000 */
[----:B--2---:R-:W-:-:S13]  /*32f0*/  ISETP.NE.AND P0, PT, R0, RZ, PT ;  /* 0x000000ff0000720c */ /* 0x004fda0003f05270 */
[----:B------:R-:W-:Y:S05]  /*3300*/  @P0 BRA `(.L_x_47) ;  /* 0x0000000000580947 */ /* 0x000fea0003800000 */
[----:B------:R-:W-:-:S13]  /*3310*/  ELECT P0, URZ, PT ;  /* 0x0000000000ff782f */ /* 0x000fda0003800000 */
[----:B------:R-:W-:Y:S05]  /*3320*/  @!P0 BRA `(.L_x_48) ;  /* 0x0000000000608947 */ /* 0x000fea0003800000 */
[----:B------:R-:W-:Y:S01]  /*3330*/  UMOV UR4, 0x10 ;  /* 0x0000001000047882 */ /* 0x000fe20000000000 */
[----:B------:R-:W-:Y:S01]  /*3340*/  HFMA2 R0, -RZ, RZ, 0, 5.9604644775390625e-08 ;  /* 0x00000001ff007431 */ /* 0x000fe200000001ff */
[----:B------:R-:W-:-:S03]  /*3350*/  MOV R2, 0xffff ;  /* 0x0000ffff00027802 */ /* 0x000fc60000000f00 */
[----:B------:R-:W-:Y:S04]  /*3360*/  DEPBAR.LE SB2, 0x36 ;  /* 0x0000ad800000791a */ /* 0x000fe80000000000 */
[----:B------:R-:W2:Y:S02]  /*3370*/  UTCATOMSWS.FIND_AND_SET.ALIGN UP0, UR4, UR4 ;  /* 0x00000004000475e3 */ /* 0x000ea40008000800 */
[----:B--2---:R-:W-:Y:S01]  /*3380*/  MOV R3, UR4 ;  /* 0x0000000400037c02 */ /* 0x004fe20008000f00 */
[----:B------:R-:W-:Y:S06]  /*3390*/  BRA.U UP0, `(.L_x_49) ;  /* 0x0000000100187547 */ /* 0x000fec000b800000 */
.L_x_50:
[----:B------:R-:W-:Y:S05]  /*33a0*/  NANOSLEEP 0x64 ;  /* 0x000000640000795d */ /* 0x000fea0003800000 */
[----:B------:R-:W-:-:S05]  /*33b0*/  UMOV UR4, 0x10 ;  /* 0x0000001000047882 */ /* 0x000fca0000000000 */
[----:B------:R-:W-:Y:S04]  /*33c0*/  DEPBAR.LE SB2, 0x36 ;  /* 0x0000ad800000791a */ /* 0x000fe80000000000 */
[----:B------:R-:W2:Y:S02]  /*33d0*/  UTCATOMSWS.FIND_AND_SET.ALIGN UP0, UR4, UR4 ;  /* 0x00000004000475e3 */ /* 0x000ea40008000800 */
[----:B--2---:R-:W-:Y:S01]  /*33e0*/  MOV R3, UR4 ;  /* 0x0000000400037c02 */ /* 0x004fe20008000f00 */
[----:B------:R-:W-:Y:S05]  /*33f0*/  BRA.U !UP0, `(.L_x_50) ;  /* 0xfffffffd08e87547 */ /* 0x000fea000b83ffff */
.L_x_49:
[-C--:B------:R-:W-:Y:S02]  /*3400*/  SHF.L.U32 R2, R2, R3.reuse, RZ ;  /* 0x0000000302027219 */ /* 0x080fe400000006ff */
[----:B------:R-:W-:Y:S01]  /*3410*/  SHF.L.U32 R0, R0, R3, RZ ;  /* 0x0000000300007219 */ /* 0x000fe200000006ff */
[----:B------:R-:W-:Y:S02]  /*3420*/  IMAD.SHL.U32 R3, R3, 0x20, RZ ;  /* 0x0000002003037824 */ /* 0x000fe400078e00ff */
[----:B------:R2:W-:Y:S04]  /*3430*/  ATOMS.OR RZ, [UR5+0x14], R2 ;  /* 0x00001402ffff798c */ /* 0x0005e8000b000005 */
[----:B------:R2:W-:Y:S04]  /*3440*/  ATOMS.OR RZ, [UR5+0x18], R0 ;  /* 0x00001800ffff798c */ /* 0x0005e8000b000005 */
[----:B------:R2:W-:Y:S01]  /*3450*/  STS [UR6+0x110], R3 ;  /* 0x00011003ff007988 */ /* 0x0005e20008000806 */
[----:B------:R-:W-:Y:S05]  /*3460*/  BRA `(.L_x_48) ;  /* 0x0000000000107947 */ /* 0x000fea0003800000 */
.L_x_47:
[----:B------:R-:W-:Y:S02]  /*3470*/  MOV R0, 0xffffffff ;  /* 0xffffffff00007802 */ /* 0x000fe40000000f00 */
[----:B------:R-:W-:-:S03]  /*3480*/  MOV R2, 0x34b0 ;  /* 0x000034b000027802 */ /* 0x000fc60000000f00 */
[----:B------:R2:W-:Y:S04]  /*3490*/  STS [UR6+0x110], R0 ;  /* 0x00011000ff007988 */ /* 0x0005e80008000806 */
[----:B-12--5:R-:W-:Y:S05]  /*34a0*/  CALL.REL.NOINC `($__internal_1_$__cuda_sm10x_tcgen05_guardrail_trap_phase_invalid_during_alloc) ;  /* 0x0000005c00107944 */ /* 0x026fea0003c00000 */
.L_x_48:
[----:B------:R-:W-:Y:S05]  /*34b0*/  WARPSYNC.ALL ;  /* 0x0000000000007948 */ /* 0x000fea0003800000 */
[----:B------:R-:W3:Y:S01]  /*34c0*/  S2UR UR4, SR_CgaCtaId ;  /* 0x00000000000479c3 */ /* 0x000ee20000008800 */
[----:B------:R-:W-:Y:S01]  /*34d0*/  UMOV UR21, 0x400 ;  /* 0x0000040000157882 */ /* 0x000fe20000000000 */
[----:B------:R-:W-:-:S06]  /*34e0*/  NOP ;  /* 0x0000000000007918 */ /* 0x000fcc0000000000 */
[----:B------:R-:W-:Y:S06]  /*34f0*/  BAR.ARV 0x6, 0xa0 ;  /* 0x0182800000007b1d */ /* 0x000fec0000002000 */
[----:B------:R-:W4:Y:S01]  /*3500*/  LDCU UR5, c[0x0][0x390] ;  /* 0x00007200ff0577ac */ /* 0x000f220008000800 */
[----:B------:R-:W-:Y:S01]  /*3510*/  IMAD.MOV.U32 R10, RZ, RZ, 0x1 ;  /* 0x00000001ff0a7424 */ /* 0x000fe200078e00ff */
[----:B------:R-:W-:Y:S01]  /*3520*/  CS2R R8, SRZ ;  /* 0x0000000000087805 */ /* 0x000fe2000001ff00 */
[----:B------:R-:W-:Y:S01]  /*3530*/  UMOV UR24, URZ ;  /* 0x000000ff00187c82 */ /* 0x000fe20008000000 */
[----:B------:R-:W-:Y:S01]  /*3540*/  UMOV UR18, URZ ;  /* 0x000000ff00127c82 */ /* 0x000fe20008000000 */
[----:B------:R-:W-:Y:S01]  /*3550*/  UMOV UR32, 0x0 ;  /* 0x0000000000207882 */ /* 0x000fe20000000000 */
[----:B------:R-:W-:Y:S01]  /*3560*/  UMOV UR33, 0x8118490 ;  /* 0x0811849000217882 */ /* 0x000fe20000000000 */
[----:B------:R-:W-:Y:S01]  /*3570*/  UMOV UR30, 0x0 ;  /* 0x00000000001e7882 */ /* 0x000fe20000000000 */
[----:B------:R-:W-:Y:S01]  /*3580*/  UMOV UR31, 0x8118490 ;  /* 0x08118490001f7882 */ /* 0x000fe20000000000 */
[----:B---3--:R-:W-:Y:S01]  /*3590*/  ULEA UR21, UR4, UR21, 0x18 ;  /* 0x0000001504157291 */ /* 0x008fe2000f8ec0ff */
[----:B------:R-:W3:Y:S03]  /*35a0*/  LDCU UR4, c[0x0][0x390] ;  /* 0x00007200ff0477ac */ /* 0x000ee60008000800 */
[----:B------:R-:W-:-:S02]  /*35b0*/  UIADD3 UR22, UPT, UPT, UR21, 0x6400, URZ ;  /* 0x0000640015167890 */ /* 0x000fc4000fffe0ff */
[----:B------:R-:W-:-:S03]  /*35c0*/  UIADD3 UR23, UPT, UPT, UR21, 0x26400, URZ ;  /* 0x0002640015177890 */ /* 0x000fc6000fffe0ff */
[----:B------:R-:W2:Y:S01]  /*35d0*/  LDS R11, [UR21+0x110] ;  /* 0x00011015ff0b7984 */ /* 0x000ea20008000800 */
[----:B------:R-:W-:Y:S02]  /*35e0*/  USHF.R.U32.HI UR22, URZ, 0x4, UR22 ;  /* 0x00000004ff167899 */ /* 0x000fe40008011616 */
[----:B------:R-:W-:Y:S02]  /*35f0*/  UIADD3 UR35, UPT, UPT, UR21, 0xc8, URZ ;  /* 0x000000c815237890 */ /* 0x000fe4000fffe0ff */
[----:B------:R-:W-:Y:S02]  /*3600*/  USHF.R.U32.HI UR23, URZ, 0x4, UR23 ;  /* 0x00000004ff177899 */ /* 0x000fe40008011617 */
[----:B------:R-:W-:Y:S02]  /*3610*/  ULOP3.LUT UR22, UR22, 0x3fff, URZ, 0xc0, !UPT ;  /* 0x00003fff16167892 */ /* 0x000fe4000f8ec0ff */
[----:B------:R-:W-:Y:S02]  /*3620*/  UPRMT UR35, URZ, 0x654, UR35 ;  /* 0x00000654ff237896 */ /* 0x000fe40008000023 */
[----:B---3--:R-:W-:-:S02]  /*3630*/  UIADD3 UR4, UPT, UPT, UR4, 0x3f, URZ ;  /* 0x0000003f04047890 */ /* 0x008fc4000fffe0ff */
[----:B------:R-:W-:Y:S02]  /*3640*/  ULOP3.LUT UR23, UR23, 0x3fff, URZ, 0xc0, !UPT ;  /* 0x00003fff17177892 */ /* 0x000fe4000f8ec0ff */
[----:B------:R-:W-:Y:S02]  /*3650*/  USHF.R.S32.HI UR34, URZ, 0x1f, UR4 ;  /* 0x0000001fff227899 */ /* 0x000fe40008011404 */
[----:B------:R-:W-:Y:S02]  /*3660*/  ULOP3.LUT UR22, UR22, 0x2000000, URZ, 0xfc, !UPT ;  /* 0x0200000016167892 */ /* 0x000fe4000f8efcff */
[----:B------:R-:W-:Y:S02]  /*3670*/  ULEA.HI UR34, UR34, UR4, URZ, 0x6 ;  /* 0x0000000422227291 */ /* 0x000fe4000f8f30ff */
[----:B----4-:R-:W-:Y:S02]  /*3680*/  UISETP.GE.AND UP4, UPT, UR5, 0x1, UPT ;  /* 0x000000010500788c */ /* 0x010fe4000bf86270 */
[----:B------:R-:W-:Y:S01]  /*3690*/  USHF.R.S32.HI UR34, URZ, 0x6, UR34 ;  /* 0x00000006ff227899 */ /* 0x000fe20008011422 */
[----:B------:R-:W-:Y:S01]  /*36a0*/  UMOV UR28, 0x0 ;  /* 0x00000000001c7882 */ /* 0x000fe20000000000 */
[----:B------:R-:W-:-:S02]  /*36b0*/  UMOV UR29, 0x8118490 ;  /* 0x08118490001d7882 */ /* 0x000fc40000000000 */
[----:B------:R-:W-:Y:S01]  /*36c0*/  UISETP.LT.AND UP0, UPT, UR34, 0x1, UPT ;  /* 0x000000012200788c */ /* 0x000fe2000bf01270 */
[----:B------:R-:W-:Y:S01]  /*36d0*/  UMOV UR26, 0x0 ;  /* 0x00000000001a7882 */ /* 0x000fe20000000000 */
[----:B------:R-:W-:Y:S02]  /*36e0*/  UMOV UR27, 0x8118490 ;  /* 0x08118490001b7882 */ /* 0x000fe40000000000 */
[----:B------:R-:W-:-:S04]  /*36f0*/  USEL UR36, UR34, 0x1, !UP0 ;  /* 0x0000000122247887 */ /* 0x000fc8000c000000 */
[----:B------:R-:W-:Y:S01]  /*3700*/  UIADD3 UR36, UPT, UPT, -UR36, URZ, URZ ;  /* 0x000000ff24247290 */ /* 0x000fe2000fffe1ff */
[C---:B--2---:R-:W-:Y:S01]  /*3710*/  VIADD R3, R11.reuse, 0x40 ;  /* 0x000000400b037836 */ /* 0x044fe20000000000 */
[----:B------:R-:W-:-:S04]  /*3720*/  LOP3.LUT R2, R11, 0xffff, RZ, 0xc0, !PT ;  /* 0x0000ffff0b027812 */ /* 0x000fc800078ec0ff */
[----:B------:R-:W-:-:S05]  /*3730*/  LOP3.LUT R3, R3, 0xffff, RZ, 0xc0, !PT ;  /* 0x0000ffff03037812 */ /* 0x000fca00078ec0ff */
[----:B------:R2:W-:Y:S02]  /*3740*/  STL.64 [R1], R2 ;  /* 0x0000000201007387 */ /* 0x0005e40000100a00 */
.L_x_57:
[----:B--2---:R-:W-:-:S04]  /*3750*/  SHF.L.U32 R3, R9, 0x1f, RZ ;  /* 0x0000001f09037819 */ /* 0x004fc800000006ff */
[----:B------:R-:W2:Y:S02]  /*3760*/  SYNCS.PHASECHK.TRANS64.TRYWAIT P0, [UR21+0xc0], R3 ;  /* 0x0000c003ff0075a7 */ /* 0x000ea40008001115 */
[----:B--23--:R-:W-:Y:S05]  /*3770*/  @!P0 BRA `(.L_x_51) ;  /* 0x0000005000f88947 */ /* 0x00cfea0003800000 */
.L_x_134:
[----:B------:R-:W3:Y:S01]  /*3780*/  LDS.128 R4, [UR21+0x100] ;  /* 0x00010015ff047984 */ /* 0x000ee20008000c00 */
[----:B------:R-:W-:Y:S01]  /*3790*/  ULEA UR25, UR24, UR21, 0x3 ;  /* 0x0000001518197291 */ /* 0x000fe2000f8e18ff */
[----:B--2---:R-:W-:Y:S01]  /*37a0*/  SHF.L.U32 R3, R10, 0x1f, RZ ;  /* 0x0000001f0a037819 */ /* 0x004fe200000006ff */
[----:B------:R-:W-:Y:S01]  /*37b0*/  @!PT LDS RZ, [RZ] ;  /* 0x00000000fffff984 */ /* 0x000fe20000000800 */
[----:B------:R-:W-:Y:S01]  /*37c0*/  @!PT LDS RZ, [RZ] ;  /* 0x00000000fffff984 */ /* 0x000fe20000000800 */
[----:B------:R-:W-:Y:S01]  /*37d0*/  @!PT LDS RZ, [RZ] ;  /* 0x00000000fffff984 */ /* 0x000fe20000000800 */
[----:B------:R-:W-:Y:S01]  /*37e0*/  @!PT LDS RZ, [RZ] ;  /* 0x00000000fffff984 */ /* 0x000fe20000000800 */
[----:B------:R2:W-:Y:S06]  /*37f0*/  MEMBAR.ALL.CTA ;  /* 0x0000000000007992 */ /* 0x0005ec0000008000 */
[----:B--2---:R-:W2:Y:S02]  /*3800*/  FENCE.VIEW.ASYNC.S ;  /* 0x00000000000073c6 */ /* 0x004ea40000000000 */
[----:B--2---:R-:W-:Y:S01]  /*3810*/  SYNCS.ARRIVE.TRANS64.RED.A1T0 RZ, [UR35], RZ ;  /* 0x000000ffffff79a7 */ /* 0x004fe20008100423 */
[----:B------:R-:W2:Y:S02]  /*3820*/  SYNCS.PHASECHK.TRANS64.TRYWAIT P0, [UR25+0xe0], R3 ;  /* 0x0000e003ff0075a7 */ /* 0x000ea40008001119 */
[----:B--23--:R-:W-:Y:S05]  /*3830*/  @!P0 BRA `(.L_x_52) ;  /* 0x0000005000e08947 */ /* 0x00cfea0003800000 */
.L_x_136:
[----:B------:R-:W-:Y:S05]  /*3840*/  BRA.U !UP4, `(.L_x_53) ;  /* 0x000000010cf87547 */ /* 0x000fea000b800000 */
[----:B--2---:R-:W-:Y:S01]  /*3850*/  IMAD.U32 R0, RZ, RZ, UR24 ;  /* 0x00000018ff007e24 */ /* 0x004fe2000f8e00ff */
[----:B------:R-:W-:-:S04]  /*3860*/  ULEA UR4, UR18, UR21, 0x3 ;  /* 0x0000001512047291 */ /* 0x000fc8000f8e18ff */
[----:B------:R-:W-:Y:S02]  /*3870*/  LEA R2, R0, R1, 0x2 ;  /* 0x0000000100027211 */ /* 0x000fe400078e10ff */
[----:B------:R-:W-:-:S04]  /*3880*/  SHF.L.U32 R0, R8, 0x1f, RZ ;  /* 0x0000001f08007819 */ /* 0x000fc800000006ff */
[----:B------:R-:W5:Y:S01]  /*3890*/  LDL R2, [R2] ;  /* 0x0000000002027983 */ /* 0x000f620000100800 */
[----:B------:R2:W3:Y:S01]  /*38a0*/  SYNCS.PHASECHK.TRANS64.TRYWAIT P2, [UR4], R0 ;  /* 0x00000000ff0075a7 */ /* 0x0004e20008041104 */
[----:B------:R-:W-:Y:S01]  /*38b0*/  UPLOP3.LUT UP2, UPT, UPT, UPT, UPT, 0x40, 0x4 ;  /* 0x000000000004789c */ /* 0x000fe20003f4e870 */
[----:B------:R-:W-:Y:S01]  /*38c0*/  UMOV UR20, UR36 ;  /* 0x0000002400147c82 */ /* 0x000fe20008000000 */
[----:B------:R-:W-:Y:S01]  /*38d0*/  UMOV UR19, UR34 ;  /* 0x0000002200137c82 */ /* 0x000fe20008000000 */
[----:B------:R-:W-:-:S08]  /*38e0*/  UMOV UR5, UR18 ;  /* 0x0000001200057c82 */ /* 0x000fd00008000000 */
.L_x_56:
[----:B------:R-:W-:Y:S02]  /*38f0*/  UIADD3 UR20, UPT, UPT, UR20, 0x1, URZ ;  /* 0x0000000114147890 */ /* 0x000fe4000fffe0ff */
[----:B------:R-:W-:Y:S02]  /*3900*/  ULEA UR17, UR5, UR21, 0x3 ;  /* 0x0000001505117291 */ /* 0x000fe4000f8e18ff */
[----:B------:R-:W-:Y:S01]  /*3910*/  UISETP.NE.AND UP3, UPT, UR20, URZ, UPT ;  /* 0x000000ff1400728c */ /* 0x000fe2000bf65270 */
[----:B--234-:R-:W-:Y:S10]  /*3920*/  @P2 BRA `(.L_x_54) ;  /* 0x00000000000c2947 */ /* 0x01cff40003800000 */
[----:B------:R-:W-:Y:S04]  /*3930*/  SHF.L.U32 R3, R8, 0x1f, RZ ;  /* 0x0000001f08037819 */ /* 0x000fe800000006ff */
[----:B------:R-:W3:Y:S02]  /*3940*/  SYNCS.PHASECHK.TRANS64.TRYWAIT P0, [UR17], R3 ;  /* 0x00000003ff0075a7 */ /* 0x000ee40008001111 */
[----:B---3--:R-:W-:Y:S05]  /*3950*/  @!P0 BRA `(.L_x_55) ;  /* 0x0000005000b08947 */ /* 0x008fea0003800000 */
.L_x_54:
[----:B------:R-:W-:Y:S01]  /*3960*/  UISETP.NE.AND UP0, UPT, UR19, 0x1, UPT ;  /* 0x000000011300788c */ /* 0x000fe2000bf05270 */
[----:B------:R-:W-:Y:S01]  /*3970*/  PLOP3.LUT P2, PT, PT, PT, PT, 0x80, 0x8 ;  /* 0x000000000008781c */ /* 0x000fe20003f4f070 */
[----:B------:R-:W-:Y:S01]  /*3980*/  UIADD3 UR4, UPT, UPT, UR5, 0x1, URZ ;  /* 0x0000000105047890 */ /* 0x000fe2000fffe0ff */
[----:B------:R-:W-:Y:S11]  /*3990*/  ELECT P1, URZ, PT ;  /* 0x0000000000ff782f */ /* 0x000ff60003820000 */
[----:B------:R-:W-:Y:S02]  /*39a0*/  @!UPT UIADD3 URZ, UPT, UPT, URZ, URZ, URZ ;  /* 0x000000fffffff290 */ /* 0x000fe4000fffe0ff */
[----:B-----5:R-:W-:Y:S01]  /*39b0*/  @P1 R2UR.BROADCAST UR8, R2 ;  /* 0x00000000020812ca */ /* 0x020fe200008e0000 */
[----:B------:R-:W-:Y:S01]  /*39c0*/  UISETP.NE.AND UP1, UPT, UR4, 0x8, UPT ;  /* 0x000000080400788c */ /* 0x000fe2000bf25270 */
[----:B------:R-:W-:Y:S01]  /*39d0*/  PLOP3.LUT P0, PT, PT, PT, UP0, 0x80, 0x8 ;  /* 0x000000000008781c */ /* 0x000fe20003f0f008 */
[----:B------:R-:W-:Y:S02]  /*39e0*/  ULEA UR10, UR5, UR23, 0x9 ;  /* 0x00000017050a7291 */ /* 0x000fe4000f8e48ff */
[----:B------:R-:W-:Y:S02]  /*39f0*/  USEL UR6, URZ, 0x1, UP1 ;  /* 0x00000001ff067887 */ /* 0x000fe40008800000 */
[----:B------:R-:W-:Y:S02]  /*3a00*/  USEL UR18, UR4, URZ, UP1 ;  /* 0x000000ff04127287 */ /* 0x000fe40008800000 */
[----:B------:R-:W-:Y:S02]  /*3a10*/  ULEA UR14, UR5, UR22, 0xa ;  /* 0x00000016050e7291 */ /* 0x000fe4000f8e50ff */
[----:B------:R-:W-:Y:S01]  /*3a20*/  @UP0 ULEA UR4, UR18, UR21, 0x3 ;  /* 0x0000001512040291 */ /* 0x000fe2000f8e18ff */
[----:B------:R-:W-:Y:S01]  /*3a30*/  LOP3.LUT R8, R8, UR6, RZ, 0x3c, !PT ;  /* 0x0000000608087c12 */ /* 0x000fe2000f8e3cff */
[----:B------:R-:W-:Y:S02]  /*3a40*/  UIADD3 UR6, UPT, UPT, UR10, 0x80, URZ ;  /* 0x000000800a067890 */ /* 0x000fe4000fffe0ff */
[----:B------:R-:W-:Y:S01]  /*3a50*/  UIADD3 UR12, UPT, UPT, UR10, 0x100, URZ ;  /* 0x000001000a0c7890 */ /* 0x000fe2000fffe0ff */
[----:B--2---:R-:W-:Y:S01]  /*3a60*/  @P0 SHF.L.U32 R0, R8, 0x1f, RZ ;  /* 0x0000001f08000819 */ /* 0x004fe200000006ff */
[----:B------:R-:W-:Y:S01]  /*3a70*/  UIADD3 UR19, UPT, UPT, UR19, -0x1, URZ ;  /* 0xffffffff13137890 */ /* 0x000fe2000fffe0ff */
[----:B------:R-:W-:Y:S02]  /*3a80*/  UMOV UR11, 0x40004040 ;  /* 0x40004040000b7882 */ /* 0x000fe40000000000 */
[----:B------:R4:W2:Y:S01]  /*3a90*/  @P0 SYNCS.PHASECHK.TRANS64.TRYWAIT P2, [UR4], R0 ;  /* 0x00000000ff0005a7 */ /* 0x0008a20008041104 */
[----:B------:R-:W-:Y:S11]  /*3aa0*/  ELECT P0, URZ, PT ;  /* 0x0000000000ff782f */ /* 0x000ff60003800000 */
[----:B------:R-:W-:Y:S02]  /*3ab0*/  @!UPT UIADD3 URZ, UPT, UPT, URZ, URZ, URZ ;  /* 0x000000fffffff290 */ /* 0x000fe4000fffe0ff */
[C---:B------:R-:W-:Y:S01]  /*3ac0*/  @P0 R2UR.BROADCAST UR16, R2.reuse ;  /* 0x00000000021002ca */ /* 0x040fe200008e0000 */
[----:B------:R-:W-:Y:S01]  /*3ad0*/  UIADD3 UR4, UPT, UPT, UR14, 0x80, URZ ;  /* 0x000000800e047890 */ /* 0x000fe2000fffe0ff */
[----:B------:R-:W-:Y:S01]  /*3ae0*/  ELECT P0, URZ, PT ;  /* 0x0000000000ff782f */ /* 0x000fe20003800000 */
[----:B------:R-:W-:Y:S01]  /*3af0*/  UMOV UR15, 0x40004040 ;  /* 0x40004040000f7882 */ /* 0x000fe20000000000 */
[----:B------:R-:W-:Y:S01]  /*3b00*/  UMOV UR7, 0x40004040 ;  /* 0x4000404000077882 */ /* 0x000fe20000000000 */
[----:B------:R3:W-:Y:S01]  /*3b10*/  UTCHMMA gdesc[UR14], gdesc[UR10], tmem[UR8], tmem[UR32], idesc[UR33], UP2 ;  /* 0x00ff200a0e0075ea */ /* 0x0007e20009000008 */
[----:B------:R-:W-:Y:S01]  /*3b20*/  UPLOP3.LUT UP2, UPT, UPT, UPT, UPT, 0x80, 0x8 ;  /* 0x000000000008789c */ /* 0x000fe20003f4f070 */
[----:B------:R-:W-:Y:S01]  /*3b30*/  UMOV UR5, 0x40004040 ;  /* 0x4000404000057882 */ /* 0x000fe20000000000 */
[----:B------:R-:W-:Y:S01]  /*3b40*/  UMOV UR13, 0x40004040 ;  /* 0x40004040000d7882 */ /* 0x000fe20000000000 */
[----:B------:R-:W-:Y:S04]  /*3b50*/  UMOV UR9, 0x40004040 ;  /* 0x4000404000097882 */ /* 0x000fe80000000000 */
[----:B------:R1:W-:Y:S01]  /*3b60*/  UTCHMMA gdesc[UR4], gdesc[UR6], tmem[UR16], tmem[UR30], idesc[UR31], UPT ;  /* 0x00ff1e06040075ea */ /* 0x0003e2000b800010 */
[----:B---3--:R-:W-:Y:S01]  /*3b70*/  UIADD3 UR8, UPT, UPT, UR14, 0x100, URZ ;  /* 0x000001000e087890 */ /* 0x008fe2000fffe0ff */
[C---:B------:R-:W-:Y:S02]  /*3b80*/  @P0 R2UR.BROADCAST UR15, R2.reuse ;  /* 0x00000000020f02ca */ /* 0x040fe400008e0000 */
[----:B------:R-:W-:Y:S01]  /*3b90*/  ELECT P0, URZ, PT ;  /* 0x0000000000ff782f */ /* 0x000fe20003800000 */
[----:B------:R-:W-:Y:S02]  /*3ba0*/  UIADD3 UR10, UPT, UPT, UR10, 0x180, URZ ;  /* 0x000001800a0a7890 */ /* 0x000fe4000fffe0ff */
[----:B-1----:R-:W-:Y:S10]  /*3bb0*/  UIADD3 UR6, UPT, UPT, UR14, 0x180, URZ ;  /* 0x000001800e067890 */ /* 0x002ff4000fffe0ff */
[----:B------:R-:W-:Y:S01]  /*3bc0*/  @P0 R2UR.BROADCAST UR14, R2 ;  /* 0x00000000020e02ca */ /* 0x000fe200008e0000 */
[----:B------:R-:W-:Y:S01]  /*3bd0*/  UIADD3 UR4, UPT, UPT, UR17, 0x40, URZ ;  /* 0x0000004011047890 */ /* 0x000fe2000fffe0ff */
[----:B------:R-:W-:Y:S01]  /*3be0*/  UMOV UR5, UR18 ;  /* 0x0000001200057c82 */ /* 0x000fe20008000000 */
[----:B------:R4:W-:Y:S10]  /*3bf0*/  UTCHMMA gdesc[UR8], gdesc[UR12], tmem[UR15], tmem[UR28], idesc[UR29], UPT ;  /* 0x00ff1c0c080075ea */ /* 0x0009f4000b80000f */
[----:B------:R4:W-:Y:S01]  /*3c00*/  UTCHMMA gdesc[UR6], gdesc[UR10], tmem[UR14], tmem[UR26], idesc[UR27], UPT ;  /* 0x00ff1a0a060075ea */ /* 0x0009e2000b80000e */
[----:B------:R4:W-:Y:S01]  /*3c10*/  UTCBAR [UR4], URZ ;  /* 0x000000ff040073e9 */ /* 0x0009e200080000ff */
[----:B------:R-:W-:Y:S05]  /*3c20*/  BRA.U UP3, `(.L_x_56) ;  /* 0xfffffffd03307547 */ /* 0x000fea000b83ffff */
.L_x_53:
[----:B----4-:R-:W-:Y:S01]  /*3c30*/  UIADD3 UR4, UPT, UPT, UR24, 0x1, URZ ;  /* 0x0000000118047890 */ /* 0x010fe2000fffe0ff */
[----:B------:R-:W-:Y:S01]  /*3c40*/  LOP3.LUT P0, RZ, R6, 0x1, RZ, 0xc0, !PT ;  /* 0x0000000106ff7812 */ /* 0x000fe2000780c0ff */
[----:B------:R-:W-:Y:S01]  /*3c50*/  UIADD3 UR5, UPT, UPT, UR25, 0xd0, URZ ;  /* 0x000000d019057890 */ /* 0x000fe2000fffe0ff */
[----:B------:R-:W-:Y:S01]  /*3c60*/  LOP3.LUT R9, R9, 0x1, RZ, 0x3c, !PT ;  /* 0x0000000109097812 */ /* 0x000fe200078e3cff */
[----:B------:R-:W-:-:S04]  /*3c70*/  UISETP.NE.AND UP0, UPT, UR4, 0x2, UPT ;  /* 0x000000020400788c */ /* 0x000fc8000bf05270 */
[----:B------:R-:W-:Y:S02]  /*3c80*/  USEL UR6, URZ, 0x1, UP0 ;  /* 0x00000001ff067887 */ /* 0x000fe40008000000 */
[----:B------:R-:W-:Y:S01]  /*3c90*/  USEL UR24, UR4, URZ, UP0 ;  /* 0x000000ff04187287 */ /* 0x000fe20008000000 */
[----:B------:R3:W-:Y:S03]  /*3ca0*/  UTCBAR [UR5], URZ ;  /* 0x000000ff050073e9 */ /* 0x0007e600080000ff */
[----:B------:R-:W-:Y:S01]  /*3cb0*/  LOP3.LUT R10, R10, UR6, RZ, 0x3c, !PT ;  /* 0x000000060a0a7c12 */ /* 0x000fe2000f8e3cff */
[----:B------:R-:W-:Y:S07]  /*3cc0*/  @P0 BRA `(.L_x_57) ;  /* 0xfffffff800a00947 */ /* 0x000fee000383ffff */
[----:B------:R-:W4:Y:S01]  /*3cd0*/  S2UR UR6, SR_CgaCtaId ;  /* 0x00000000000679c3 */ /* 0x000f220000008800 */
[----:B------:R-:W-:Y:S01]  /*3ce0*/  ELECT P0, URZ, PT ;  /* 0x0000000000ff782f */ /* 0x000fe20003800000 */
[----:B--2---:R-:W-:Y:S01]  /*3cf0*/  IMAD.MOV.U32 R0, RZ, RZ, 0x1 ;  /* 0x00000001ff007424 */ /* 0x004fe200078e00ff */
[----:B------:R-:W-:Y:S01]  /*3d00*/  UIADD3 UR21, UPT, UPT, UR21, 0xe0, URZ ;  /* 0x000000e015157890 */ /* 0x000fe2000fffe0ff */
[----:B------:R-:W-:Y:S01]  /*3d10*/  SHF.L.U32 R3, R10, 0x1f, RZ ;  /* 0x0000001f0a037819 */ /* 0x000fe200000006ff */
[----:B------:R-:W-:-:S03]  /*3d20*/  UMOV UR4, 0x40 ;  /* 0x0000004000047882 */ /* 0x000fc60000000000 */
[----:B------:R-:W-:Y:S01]  /*3d30*/  UVIRTCOUNT.DEALLOC.SMPOOL 0x80 ;  /* 0x000000800000784c */ /* 0x000fe20000000000 */
[----:B----4-:R-:W-:Y:S02]  /*3d40*/  ULEA UR6, UR6, UR4, 0x18 ;  /* 0x0000000406067291 */ /* 0x010fe4000f8ec0ff */
[----:B------:R-:W-:-:S07]  /*3d50*/  ULEA UR4, UR24, UR21, 0x3 ;  /* 0x0000001518047291 */ /* 0x000fce000f8e18ff */
[----:B------:R2:W-:Y:S02]  /*3d60*/  @P0 STS.U8 [UR6+0x1c], R0 ;  /* 0x00001c00ff000988 */ /* 0x0005e40008000006 */
[----:B------:R-:W4:Y:S02]  /*3d70*/  SYNCS.PHASECHK.TRANS64.TRYWAIT P0, [UR4], R3 ;  /* 0x00000003ff0075a7 */ /* 0x000f240008001104 */
[----:B--2-4-:R-:W-:Y:S05]  /*3d80*/  @!P0 BRA `(.L_x_58) ;  /* 0x0000004c00bc8947 */ /* 0x014fea0003800000 */
.L_x_139:
[----:B------:R-:W-:-:S04]  /*3d90*/  UIADD3 UR4, UPT, UPT, UR24, 0x1, URZ ;  /* 0x0000000118047890 */ /* 0x000fc8000fffe0ff */
[----:B------:R-:W-:-:S04]  /*3da0*/  UISETP.NE.AND UP0, UPT, UR4, 0x2, UPT ;  /* 0x000000020400788c */ /* 0x000fc8000bf05270 */
[----:B---3--:R-:W-:Y:S02]  /*3db0*/  USEL UR5, URZ, 0x1, UP0 ;  /* 0x00000001ff057887 */ /* 0x008fe40008000000 */
[----:B------:R-:W-:-:S04]  /*3dc0*/  USEL UR4, UR4, URZ, UP0 ;  /* 0x000000ff04047287 */ /* 0x000fc80008000000 */
[----:B------:R-:W-:Y:S01]  /*3dd0*/  ULEA UR4, UR4, UR21, 0x3 ;  /* 0x0000001504047291 */ /* 0x000fe2000f8e18ff */
[----:B--2---:R-:W-:-:S04]  /*3de0*/  LOP3.LUT R3, R10, UR5, RZ, 0x3c, !PT ;  /* 0x000000050a037c12 */ /* 0x004fc8000f8e3cff */
[----:B------:R-:W-:-:S04]  /*3df0*/  SHF.L.U32 R3, R3, 0x1f, RZ ;  /* 0x0000001f03037819 */ /* 0x000fc800000006ff */
[----:B------:R-:W2:Y:S02]  /*3e00*/  SYNCS.PHASECHK.TRANS64.TRYWAIT P0, [UR4], R3 ;  /* 0x00000003ff0075a7 */ /* 0x000ea40008001104 */
[----:B--2---:R-:W-:Y:S05]  /*3e10*/  @!P0 BRA `(.L_x_59) ;  /* 0x0000004c00b08947 */ /* 0x004fea0003800000 */
.L_x_141:
[----:B------:R-:W-:Y:S01]  /*3e20*/  NOP ;  /* 0x0000000000007918 */ /* 0x000fe20000000000 */
[----:B--2---:R-:W2:Y:S01]  /*3e30*/  LDS R0, [UR6+0x14] ;  /* 0x00001406ff007984 */ /* 0x004ea20008000800 */
[----:B------:R-:W-:Y:S01]  /*3e40*/  LOP3.LUT R2, R11, 0xffff, RZ, 0xc0, !PT ;  /* 0x0000ffff0b027812 */ /* 0x000fe200078ec0ff */
[----:B------:R-:W-:Y:S02]  /*3e50*/  IMAD.MOV.U32 R3, RZ, RZ, 0xffff ;  /* 0x0000ffffff037424 */ /* 0x000fe400078e00ff */
[----:B------:R-:W-:Y:S01]  /*3e60*/  IMAD.MOV.U32 R5, RZ, RZ, 0x1 ;  /* 0x00000001ff057424 */ /* 0x000fe200078e00ff */
[----:B------:R-:W-:-:S04]  /*3e70*/  SHF.R.U32.HI R2, RZ, 0x5, R2 ;  /* 0x00000005ff027819 */ /* 0x000fc80000011602 */
[-C--:B------:R-:W-:Y:S02]  /*3e80*/  SHF.L.U32 R3, R3, R2.reuse, RZ ;  /* 0x0000000203037219 */ /* 0x080fe400000006ff */
[----:B------:R-:W-:Y:S02]  /*3e90*/  SHF.L.U32 R5, R5, R2, RZ ;  /* 0x0000000205057219 */ /* 0x000fe400000006ff */
[----:B--2---:R-:W-:-:S04]  /*3ea0*/  LOP3.LUT R0, R0, R3, RZ, 0xc0, !PT ;  /* 0x0000000300007212 */ /* 0x004fc800078ec0ff */
[----:B------:R-:W-:-:S13]  /*3eb0*/  ISETP.NE.AND P0, PT, R0, R3, PT ;  /* 0x000000030000720c */ /* 0x000fda0003f05270 */
[----:B------:R-:W-:Y:S05]  /*3ec0*/  @P0 BRA `(.L_x_60) ;  /* 0x00000000005c0947 */ /* 0x000fea0003800000 */
[----:B------:R-:W2:Y:S02]  /*3ed0*/  LDS R0, [UR6+0x18] ;  /* 0x00001806ff007984 */ /* 0x000ea40008000800 */
[----:B--2---:R-:W-:-:S04]  /*3ee0*/  LOP3.LUT R0, R0, R5, RZ, 0xc0, !PT ;  /* 0x0000000500007212 */ /* 0x004fc800078ec0ff */
[----:B------:R-:W-:-:S13]  /*3ef0*/  ISETP.NE.AND P0, PT, R0, R5, PT ;  /* 0x000000050000720c */ /* 0x000fda0003f05270 */
[----:B------:R-:W-:Y:S05]  /*3f00*/  @P0 BRA `(.L_x_61) ;  /* 0x0000000000400947 */ /* 0x000fea0003800000 */
[----:B------:R-:W-:Y:S01]  /*3f10*/  R2UR UR4, R3 ;  /* 0x00000000030472ca */ /* 0x000fe200000e0000 */
[----:B------:R-:W2:Y:S01]  /*3f20*/  S2R R2, SR_LANEID ;  /* 0x0000000000027919 */ /* 0x000ea20000000000 */
[----:B------:R-:W-:-:S04]  /*3f30*/  LOP3.LUT R5, RZ, R5, RZ, 0x33, !PT ;  /* 0x00000005ff057212 */ /* 0x000fc800078e33ff */
[----:B------:R-:W3:Y:S07]  /*3f40*/  REDUX UR7, R5 ;  /* 0x00000000050773c4 */ /* 0x000eee0000000000 */
[----:B------:R-:W-:-:S03]  /*3f50*/  ULOP3.LUT UR5, URZ, UR4, URZ, 0x33, !UPT ;  /* 0x00000004ff057292 */ /* 0x000fc6000f8e33ff */
[----:B------:R-:W-:Y:S02]  /*3f60*/  VOTEU.ANY UR4, UPT, PT ;  /* 0x0000000000047886 */ /* 0x000fe400038e0100 */
[----:B------:R-:W-:Y:S01]  /*3f70*/  UFLO.U32 UR4, UR4 ;  /* 0x00000004000472bd */ /* 0x000fe200080e0000 */
[----:B------:R-:W-:-:S04]  /*3f80*/  IMAD.U32 R0, RZ, RZ, UR5 ;  /* 0x00000005ff007e24 */ /* 0x000fc8000f8e00ff */
[----:B------:R-:W4:Y:S02]  /*3f90*/  REDUX UR8, R0 ;  /* 0x00000000000873c4 */ /* 0x000f240000000000 */
[----:B------:R1:W-:Y:S01]  /*3fa0*/  UTCATOMSWS.AND URZ, UR5 ;  /* 0x0000000500ff79e3 */ /* 0x0003e20008000000 */
[----:B--2---:R-:W-:Y:S01]  /*3fb0*/  ISETP.EQ.U32.AND P0, PT, R2, UR4, PT ;  /* 0x0000000402007c0c */ /* 0x004fe2000bf02070 */
[----:B---3--:R-:W-:Y:S02]  /*3fc0*/  IMAD.U32 R2, RZ, RZ, UR7 ;  /* 0x00000007ff027e24 */ /* 0x008fe4000f8e00ff */
[----:B----4-:R-:W-:-:S10]  /*3fd0*/  IMAD.U32 R3, RZ, RZ, UR8 ;  /* 0x00000008ff037e24 */ /* 0x010fd4000f8e00ff */
[----:B------:R2:W-:Y:S04]  /*3fe0*/  @P0 ATOMS.AND RZ, [UR6+0x14], R3 ;  /* 0x00001403ffff098c */ /* 0x0005e8000a800006 */
[----:B------:R2:W-:Y:S01]  /*3ff0*/  @P0 ATOMS.AND RZ, [UR6+0x18], R2 ;  /* 0x00001802ffff098c */ /* 0x0005e2000a800006 */
[----:B-1----:R-:W-:Y:S05]  /*4000*/  BRA `(.L_x_62) ;  /* 0x0000000000147947 */ /* 0x002fea0003800000 */
.L_x_61:
[----:B------:R-:W-:Y:S02]  /*4010*/  MOV R2, 0x4030 ;  /* 0x0000403000027802 */ /* 0x000fe40000000f00 */
[----:B-1---5:R-:W-:Y:S05]  /*4020*/  CALL.REL.NOINC `($__internal_0_$__cuda_sm10x_tcgen05_guardrail_trap_col_being_dealloced_not_returned_by_alloc) ;  /* 0x0000005000247944 */ /* 0x022fea0003c00000 */
[----:B------:R-:W-:Y:S05]  /*4030*/  BRA `(.L_x_62) ;  /* 0x0000000000087947 */ /* 0x000fea0003800000 */
.L_x_60:
[----:B------:R-:W-:Y:S02]  /*4040*/  MOV R2, 0x4060 ;  /* 0x0000406000027802 */ /* 0x000fe40000000f00 */
[----:B-1---5:R-:W-:Y:S05]  /*4050*/  CALL.REL.NOINC `($__internal_2_$__cuda_sm10x_tcgen05_guardrail_trap_unallocated_columns_being_dealloced) ;  /* 0x0000005000307944 */ /* 0x022fea0003c00000 */
.L_x_62:
[----:B------:R-:W-:Y:S01]  /*4060*/  NOP ;  /* 0x0000000000007918 */ /* 0x000fe20000000000 */
[----:B------:R-:W-:Y:S05]  /*4070*/  EXIT ;  /* 0x000000000000794d */ /* 0x000fea0003800000 */
.L_x_46:
[----:B------:R-:W2:Y:S01]  /*4080*/  LDCU UR5, c[0x0][0x384] ;  /* 0x00007080ff0577ac */ /* 0x000ea20008000800 */
[----:B------:R-:W-:Y:S02]  /*4090*/  UISETP.NE.OR UP0, UPT, UR15, 0x3, !UP2 ;  /* 0x000000030f00788c */ /* 0x000fe4000d705670 */
[----:B--2---:R-:W-:-:S07]  /*40a0*/  UIADD3 UR5, UPT, UPT, UR5, 0x3f, URZ ;  /* 0x0000003f05057890 */ /* 0x004fce000fffe0ff */
[----:B------:R-:W-:Y:S05]  /*40b0*/  BRA.U UP0, `(.L_x_63) ;  /* 0x0000001500087547 */ /* 0x000fea000b800000 */
[----:B------:R-:W-:Y:S01]  /*40c0*/  USHF.R.S32.HI UR4, URZ, 0x1f, UR5 ;  /* 0x0000001fff047899 */ /* 0x000fe20008011405 */
[----:B------:R-:W2:Y:S01]  /*40d0*/  S2UR UR6, SR_CgaCtaId ;  /* 0x00000000000679c3 */ /* 0x000ea20000008800 */
[----:B------:R-:W3:Y:S01]  /*40e0*/  LDCU UR34, c[0x0][0x370] ;  /* 0x00006e00ff2277ac */ /* 0x000ee20008000800 */
[----:B------:R-:W-:Y:S01]  /*40f0*/  R2UR UR41, R88 ;  /* 0x00000000582972ca */ /* 0x000fe200000e0000 */
[----:B------:R-:W-:Y:S01]  /*4100*/  IMAD.MOV.U32 R12, RZ, RZ, 0x1 ;  /* 0x00000001ff0c7424 */ /* 0x000fe200078e00ff */
[----:B------:R-:W-:Y:S01]  /*4110*/  R2UR UR40, R89 ;  /* 0x00000000592872ca */ /* 0x000fe200000e0000 */
[----:B------:R-:W-:Y:S01]  /*4120*/  ULEA.HI UR4, UR4, UR5, URZ, 0x6 ;  /* 0x0000000504047291 */ /* 0x000fe2000f8f30ff */
[----:B------:R-:W-:Y:S01]  /*4130*/  IMAD.MOV.U32 R10, RZ, RZ, RZ ;  /* 0x000000ffff0a7224 */ /* 0x000fe200078e00ff */
[----:B------:R-:W3:Y:S01]  /*4140*/  LDCU.128 UR28, c[0x0][0xb10] ;  /* 0x00016200ff1c77ac */ /* 0x000ee20008000c00 */
[----:B------:R-:W4:Y:S01]  /*4150*/  LDC.64 R18, c[0x0][0x348] ;  /* 0x0000d200ff127b82 */ /* 0x000f220000000a00 */
[----:B------:R-:W-:Y:S01]  /*4160*/  IMAD.MOV.U32 R8, RZ, RZ, 0x2000 ;  /* 0x00002000ff087424 */ /* 0x000fe200078e00ff */
[----:B------:R-:W-:Y:S01]  /*4170*/  USHF.R.S32.HI UR26, URZ, 0x6, UR4 ;  /* 0x00000006ff1a7899 */ /* 0x000fe20008011404 */
[----:B------:R-:W1:Y:S05]  /*4180*/  LDCU UR33, c[0x0][0x374] ;  /* 0x00006e80ff2177ac */ /* 0x000e6a0008000800 */
[----:B------:R-:W-:Y:S01]  /*4190*/  IMAD.U32 R0, RZ, RZ, UR26 ;  /* 0x0000001aff007e24 */ /* 0x000fe2000f8e00ff */
[----:B------:R-:W3:Y:S04]  /*41a0*/  LDCU UR4, c[0x0][0xb30] ;  /* 0x00016600ff0477ac */ /* 0x000ee80008000800 */
[-C--:B------:R-:W-:Y:S01]  /*41b0*/  IABS R2, R0.reuse ;  /* 0x0000000000027213 */ /* 0x080fe20000000000 */
[----:B------:R-:W1:Y:S01]  /*41c0*/  LDCU UR18, c[0x0][0xb0c] ;  /* 0x00016180ff1277ac */ /* 0x000e620008000800 */
[----:B------:R-:W-:-:S02]  /*41d0*/  IABS R0, R0 ;  /* 0x0000000000007213 */ /* 0x000fc40000000000 */
[----:B------:R-:W-:Y:S01]  /*41e0*/  R2UR UR25, R2 ;  /* 0x00000000021972ca */ /* 0x000fe200000e0000 */
[----:B------:R-:W-:Y:S01]  /*41f0*/  UMOV UR22, 0x400 ;  /* 0x0000040000167882 */ /* 0x000fe20000000000 */
[----:B------:R-:W4:Y:S01]  /*4200*/  LDC.64 R2, c[0x0][0x888] ;  /* 0x00022200ff027b82 */ /* 0x000f220000000a00 */
[----:B------:R-:W4:Y:S01]  /*4210*/  LDCU UR46, c[0x0][0xb20] ;  /* 0x00016400ff2e77ac */ /* 0x000f220008000800 */
[----:B------:R-:W-:Y:S01]  /*4220*/  IMAD.MOV R0, RZ, RZ, -R0 ;  /* 0x000000ffff007224 */ /* 0x000fe200078e0a00 */
[----:B------:R-:W4:Y:S04]  /*4230*/  LDCU UR32, c[0x0][0x388] ;  /* 0x00007100ff2077ac */ /* 0x000f280008000800 */
[----:B------:R-:W-:Y:S01]  /*4240*/  R2UR UR42, R0 ;  /* 0x00000000002a72ca */ /* 0x000fe200000e0000 */
[----:B--2---:R-:W-:-:S03]  /*4250*/  ULEA UR22, UR6, UR22, 0x18 ;  /* 0x0000001606167291 */ /* 0x004fc6000f8ec0ff */
[----:B------:R-:W2:Y:S01]  /*4260*/  I2F.RP R5, UR25 ;  /* 0x0000001900057d06 */ /* 0x000ea20008209400 */
[----:B---3--:R-:W-:Y:S02]  /*4270*/  UISETP.NE.AND UP2, UPT, UR4, 0x1, UPT ;  /* 0x000000010400788c */ /* 0x008fe4000bf45270 */
[----:B------:R-:W-:Y:S02]  /*4280*/  UIMAD.WIDE.U32 UR10, UR34, UR28, URZ ;  /* 0x0000001c220a72a5 */ /* 0x000fe4000f8e00ff */
[----:B-1----:R-:W-:Y:S01]  /*4290*/  UIMAD.WIDE.U32 UR8, UR33, UR31, URZ ;  /* 0x0000001f210872a5 */ /* 0x002fe2000f8e00ff */
[----:B------:R-:W-:Y:S01]  /*42a0*/  UMOV UR4, URZ ;  /* 0x000000ff00047c82 */ /* 0x000fe20008000000 */
[----:B------:R-:W-:Y:S02]  /*42b0*/  UIADD3 UR35, UPT, UPT, UR22, 0xc8, URZ ;  /* 0x000000c816237890 */ /* 0x000fe4000fffe0ff */
[----:B------:R-:W-:Y:S02]  /*42c0*/  UISETP.GE.AND UP0, UPT, UR39, 0x1, UPT ;  /* 0x000000012700788c */ /* 0x000fe4000bf06270 */
[----:B------:R-:W-:Y:S01]  /*42d0*/  UISETP.NE.AND UP0, UPT, UR18, 0x1, UPT ;  /* 0x000000011200788c */ /* 0x000fe2000bf05270 */
[----:B----4-:R-:W-:Y:S01]  /*42e0*/  ISETP.NE.U32.AND P0, PT, R2, RZ, PT ;  /* 0x000000ff0200720c */ /* 0x010fe20003f05070 */
[----:B------:R-:W-:Y:S01]  /*42f0*/  UMOV UR38, UR11 ;  /* 0x0000000b00267c82 */ /* 0x000fe20008000000 */
[----:B--2---:R-:W1:Y:S01]  /*4300*/  MUFU.RCP R4, R5 ;  /* 0x0000000500047308 */ /* 0x004e620000001000 */
[----:B------:R-:W-:Y:S01]  /*4310*/  UMOV UR37, UR9 ;  /* 0x0000000900257c82 */ /* 0x000fe20008000000 */
[----:B------:R-:W-:Y:S01]  /*4320*/  ISETP.NE.AND.EX P0, PT, R3, RZ, PT, P0 ;  /* 0x000000ff0300720c */ /* 0x000fe20003f05300 */
[----:B------:R-:W-:Y:S01]  /*4330*/  UISETP.NE.AND UP0, UPT, UR30, 0x1, UPT ;  /* 0x000000011e00788c */ /* 0x000fe2000bf05270 */
[----:B------:R-:W2:Y:S01]  /*4340*/  LDC.64 R2, c[0x0][0x890] ;  /* 0x00022400ff027b82 */ /* 0x000ea20000000a00 */
[----:B------:R-:W-:Y:S01]  /*4350*/  UMOV UR24, URZ ;  /* 0x000000ff00187c82 */ /* 0x000fe20008000000 */
[----:B------:R-:W-:-:S02]  /*4360*/  UPLOP3.LUT UP1, UPT, UPT, UPT, UPT, 0x40, 0x4 ;  /* 0x000000000004789c */ /* 0x000fc40003f2e870 */
[----:B------:R-:W-:Y:S01]  /*4370*/  UISETP.NE.AND UP6, UPT, UR39, 0x1, UPT ;  /* 0x000000012700788c */ /* 0x000fe2000bfc5270 */
[----:B------:R-:W3:Y:S01]  /*4380*/  LDCU.64 UR16, c[0x0][0xb28] ;  /* 0x00016500ff1077ac */ /* 0x000ee20008000a00 */
[----:B------:R-:W-:Y:S02]  /*4390*/  UPRMT UR35, URZ, 0x654, UR35 ;  /* 0x00000654ff237896 */ /* 0x000fe40008000023 */
[----:B------:R-:W-:Y:S01]  /*43a0*/  USHF.R.U32.HI UR38, URZ, UR29, UR38 ;  /* 0x0000001dff267299 */ /* 0x000fe20008011626 */
[----:B-1----:R-:W-:Y:S01]  /*43b0*/  VIADD R4, R4, 0xffffffe ;  /* 0x0ffffffe04047836 */ /* 0x002fe20000000000 */
[----:B------:R-:W-:Y:S02]  /*43c0*/  USHF.R.U32.HI UR37, URZ, UR46, UR37 ;  /* 0x0000002eff257299 */ /* 0x000fe40008011625 */
[----:B------:R-:W-:Y:S02]  /*43d0*/  UISETP.NE.AND UP0, UPT, UR32, URZ, UPT ;  /* 0x000000ff2000728c */ /* 0x000fe4000bf05270 */
[----:B------:R-:W-:Y:S01]  /*43e0*/  UISETP.NE.AND UP5, UPT, UR26, URZ, UPT ;  /* 0x000000ff1a00728c */ /* 0x000fe2000bfa5270 */
[----:B------:R-:W1:Y:S01]  /*43f0*/  F2I.FTZ.U32.TRUNC.NTZ R4, R4 ;  /* 0x0000000400047305 */ /* 0x000e62000021f000 */
[----:B------:R-:W-:Y:S01]  /*4400*/  VOTEU.ANY UP4, P0 ;  /* 0x0000000000ff7886 */ /* 0x000fe20000080100 */
[----:B-1----:R-:W-:-:S13]  /*4410*/  R2UR UR5, R4 ;  /* 0x00000000040572ca */ /* 0x002fda00000e0000 */
[----:B------:R-:W-:-:S04]  /*4420*/  UIADD3 UR6, UPT, UPT, URZ, -UR5, URZ ;  /* 0x80000005ff067290 */ /* 0x000fc8000fffe0ff */
[----:B------:R-:W-:-:S04]  /*4430*/  UIMAD UR6, UR6, UR25, URZ ;  /* 0x00000019060672a4 */ /* 0x000fc8000f8e02ff */
[----:B------:R-:W-:-:S07]  /*4440*/  UIMAD.WIDE.U32 UR6, UR5, UR6, UR4 ;  /* 0x00000006050672a5 */ /* 0x000fce000f8e0004 */
[----:B--23--:R-:W-:-:S05]  /*4450*/  UMOV UR36, UR7 ;  /* 0x0000000700247c82 */ /* 0x00cfca0008000000 */
.L_x_72:
[----:B------:R-:W-:Y:S04]  /*4460*/  SHF.L.U32 R5, R10, 0x1f, RZ ;  /* 0x0000001f0a057819 */ /* 0x000fe800000006ff */
[----:B-1----:R-:W1:Y:S02]  /*4470*/  SYNCS.PHASECHK.TRANS64.TRYWAIT P0, [UR22+0xc0], R5 ;  /* 0x0000c005ff0075a7 */ /* 0x002e640008001116 */
[----:B-1----:R-:W-:Y:S05]  /*4480*/  @!P0 BRA `(.L_x_64) ;  /* 0x00000048002c8947 */ /* 0x002fea0003800000 */
.L_x_143:
[----:B-1----:R-:W1:Y:S01]  /*4490*/  LDS.128 R4, [UR22+0x100] ;  /* 0x00010016ff047984 */ /* 0x002e620008000c00 */
[----:B------:R-:W-:Y:S01]  /*44a0*/  @!PT LDS RZ, [RZ] ;  /* 0x00000000fffff984 */ /* 0x000fe20000000800 */
[----:B------:R-:W-:Y:S01]  /*44b0*/  @!PT LDS RZ, [RZ] ;  /* 0x00000000fffff984 */ /* 0x000fe20000000800 */
[----:B------:R-:W-:Y:S01]  /*44c0*/  @!PT LDS RZ, [RZ] ;  /* 0x00000000fffff984 */ /* 0x000fe20000000800 */
[----:B------:R-:W-:Y:S01]  /*44d0*/  @!PT LDS RZ, [RZ] ;  /* 0x00000000fffff984 */ /* 0x000fe20000000800 */
[----:B------:R2:W-:Y:S06]  /*44e0*/  MEMBAR.ALL.CTA ;  /* 0x0000000000007992 */ /* 0x0005ec0000008000 */
[----:B--2---:R-:W2:Y:S02]  /*44f0*/  FENCE.VIEW.ASYNC.S ;  /* 0x00000000000073c6 */ /* 0x004ea40000000000 */
[----:B--2---:R-:W-:Y:S01]  /*4500*/  SYNCS.ARRIVE.TRANS64.RED.A1T0 RZ, [UR35], RZ ;  /* 0x000000ffffff79a7 */ /* 0x004fe20008100423 */
[----:B-1----:R-:W-:Y:S11]  /*4510*/  LOP3.LUT P0, RZ, R6, 0x1, RZ, 0xc0, !PT ;  /* 0x0000000106ff7812 */ /* 0x002ff6000780c0ff */
[----:B------:R-:W-:Y:S02]  /*4520*/  @!UPT UIADD3 URZ, UPT, UPT, URZ, URZ, URZ ;  /* 0x000000fffffff290 */ /* 0x000fe4000fffe0ff */
[----:B------:R-:W-:Y:S01]  /*4530*/  VOTEU.ANY UP0, P0 ;  /* 0x0000000000ff7886 */ /* 0x000fe20000000100 */
[----:B------:R-:W-:Y:S11]  /*4540*/  PLOP3.LUT P0, PT, PT, PT, UP0, 0x80, 0x8 ;  /* 0x000000000008781c */ /* 0x000ff60003f0f008 */
[----:B------:R-:W-:Y:S02]  /*4550*/  @!UPT UIADD3 URZ, UPT, UPT, URZ, URZ, URZ ;  /* 0x000000fffffff290 */ /* 0x000fe4000fffe0ff */
[----:B------:R-:W-:Y:S02]  /*4560*/  @P0 MOV R9, R4 ;  /* 0x0000000400090202 */ /* 0x000fe40000000f00 */
[----:B------:R-:W-:Y:S02]  /*4570*/  @P0 LOP3.LUT R0, R5, 0xffff, RZ, 0xc0, !PT ;  /* 0x0000ffff05000812 */ /* 0x000fe400078ec0ff */
[----:B------:R-:W-:Y:S02]  /*4580*/  @P0 R2UR UR5, R9 ;  /* 0x00000000090502ca */ /* 0x000fe400000e0000 */
[----:B------:R-:W-:Y:S11]  /*4590*/  @P0 R2UR UR4, R0 ;  /* 0x00000000000402ca */ /* 0x000ff600000e0000 */
[----:B------:R-:W-:Y:S02]  /*45a0*/  @UP0 UMOV UR15, UR5 ;  /* 0x00000005000f0c82 */ /* 0x000fe40008000000 */
[----:B------:R-:W-:Y:S01]  /*45b0*/  @UP0 UMOV UR14, UR4 ;  /* 0x00000004000e0c82 */ /* 0x000fe20008000000 */
[----:B------:R-:W-:Y:S09]  /*45c0*/  UISETP.GE.AND UP0, UPT, UR39, 0x1, UPT ;  /* 0x000000012700788c */ /* 0x000ff2000bf06270 */
[----:B------:R-:W-:Y:S05]  /*45d0*/  BRA.U !UP0, `(.L_x_65) ;  /* 0x0000000108b47547 */ /* 0x000fea000b800000 */
[----:B------:R-:W-:Y:S02]  /*45e0*/  UIMAD.WIDE.U32 UR8, UR14, UR31, URZ ;  /* 0x0000001f0e0872a5 */ /* 0x000fe4000f8e00ff */
[----:B------:R-:W-:Y:S02]  /*45f0*/  UP2UR UR19, UPR, URZ, 0x2 ;  /* 0x00000002ff137883 */ /* 0x000fe40008000000 */
[----:B------:R-:W-:Y:S02]  /*4600*/  UISETP.NE.AND UP1, UPT, UR30, 0x1, UPT ;  /* 0x000000011e00788c */ /* 0x000fe4000bf25270 */
[----:B------:R-:W-:Y:S02]  /*4610*/  UIMAD.WIDE.U32 UR10, UR15, UR28, URZ ;  /* 0x0000001c0f0a72a5 */ /* 0x000fe4000f8e00ff */
[----:B------:R-:W-:Y:S02]  /*4620*/  USEL UR4, UR33, UR37, !UP1 ;  /* 0x0000002521047287 */ /* 0x000fe4000c800000 */
[----:B------:R-:W-:Y:S02]  /*4630*/  UISETP.NE.AND UP0, UPT, UR18, 0x1, UPT ;  /* 0x000000011200788c */ /* 0x000fe4000bf05270 */
[----:B------:R-:W-:Y:S02]  /*4640*/  UIMAD.WIDE.U32 UR12, UR4, UR16, URZ ;  /* 0x00000010040c72a5 */ /* 0x000fe4000f8e00ff */
[----:B------:R-:W-:Y:S01]  /*4650*/  USEL UR7, UR34, UR38, !UP0 ;  /* 0x0000002622077287 */ /* 0x000fe2000c000000 */
[----:B------:R-:W-:Y:S02]  /*4660*/  UMOV UR5, UR9 ;  /* 0x0000000900057c82 */ /* 0x000fe40008000000 */
[----:B------:R-:W-:Y:S02]  /*4670*/  USHF.R.U32.HI UR6, URZ, UR46, UR5 ;  /* 0x0000002eff067299 */ /* 0x000fe40008011605 */
[----:B------:R-:W-:Y:S02]  /*4680*/  UIMAD.WIDE.U32 UR20, UR7, UR16, URZ ;  /* 0x00000010071472a5 */ /* 0x000fe4000f8e00ff */
[----:B------:R-:W-:Y:S02]  /*4690*/  USEL UR6, UR14, UR6, !UP1 ;  /* 0x000000060e067287 */ /* 0x000fe4000c800000 */
[----:B------:R-:W-:Y:S01]  /*46a0*/  UISETP.NE.AND UP1, UPT, UR19, URZ, UPT ;  /* 0x000000ff1300728c */ /* 0x000fe2000bf25270 */
[----:B------:R-:W-:Y:S01]  /*46b0*/  UMOV UR5, UR11 ;  /* 0x0000000b00057c82 */ /* 0x000fe20008000000 */
[----:B------:R-:W-:Y:S02]  /*46c0*/  UIMAD.WIDE.U32 UR10, UR6, UR16, URZ ;  /* 0x00000010060a72a5 */ /* 0x000fe4000f8e00ff */
[----:B------:R-:W-:Y:S03]  /*46d0*/  USHF.R.U32.HI UR8, URZ, UR29, UR5 ;  /* 0x0000001dff087299 */ /* 0x000fe60008011605 */
[----:B------:R-:W-:Y:S02]  /*46e0*/  UMOV UR5, UR13 ;  /* 0x0000000d00057c82 */ /* 0x000fe40008000000 */
[----:B------:R-:W-:Y:S03]  /*46f0*/  @UP6 USHF.R.U32.HI UR4, URZ, UR17, UR5 ;  /* 0x00000011ff046299 */ /* 0x000fe60008011605 */
[----:B------:R-:W-:Y:S01]  /*4700*/  UMOV UR5, UR21 ;  /* 0x0000001500057c82 */ /* 0x000fe20008000000 */
[----:B------:R-:W-:Y:S02]  /*4710*/  UIMAD UR4, UR39, UR4, URZ ;  /* 0x00000004270472a4 */ /* 0x000fe4000f8e02ff */
[----:B------:R-:W-:Y:S02]  /*4720*/  @UP6 USHF.R.U32.HI UR7, URZ, UR17, UR5 ;  /* 0x00000011ff076299 */ /* 0x000fe40008011605 */
[----:B------:R-:W-:Y:S02]  /*4730*/  USEL UR5, UR15, UR8, !UP0 ;  /* 0x000000080f057287 */ /* 0x000fe4000c000000 */
[----:B------:R-:W-:Y:S02]  /*4740*/  UIMAD UR8, UR39, UR7, URZ ;  /* 0x00000007270872a4 */ /* 0x000fe4000f8e02ff */
[----:B------:R-:W-:Y:S03]  /*4750*/  UISETP.GE.AND UP0, UPT, UR6, UR4, UPT ;  /* 0x000000040600728c */ /* 0x000fe6000bf06270 */
[----:B------:R-:W-:Y:S01]  /*4760*/  UMOV UR4, UR11 ;  /* 0x0000000b00047c82 */ /* 0x000fe20008000000 */
[----:B------:R-:W-:Y:S02]  /*4770*/  UISETP.GE.OR UP0, UPT, UR5, UR8, UP0 ;  /* 0x000000080500728c */ /* 0x000fe40008706670 */
[----:B------:R-:W-:Y:S02]  /*4780*/  USHF.R.U32.HI UR4, URZ, UR17, UR4 ;  /* 0x00000011ff047299 */ /* 0x000fe40008011604 */
[----:B------:R-:W-:Y:S02]  /*4790*/  UIMAD.WIDE.U32 UR8, UR5, UR16, URZ ;  /* 0x00000010050872a5 */ /* 0x000fe4000f8e00ff */
[----:B------:R-:W-:Y:S04]  /*47a0*/  USEL UR10, UR6, UR4, !UP6 ;  /* 0x00000004060a7287 */ /* 0x000fe8000f000000 */
[----:B------:R-:W-:Y:S01]  /*47b0*/  UIADD3 UR11, UPT, UPT, -UR10, URZ, URZ ;  /* 0x000000ff0a0b7290 */ /* 0x000fe2000fffe1ff */
[----:B------:R-:W-:Y:S02]  /*47c0*/  @!UP0 UMOV UR4, UR9 ;  /* 0x0000000900048c82 */ /* 0x000fe40008000000 */
[----:B------:R-:W-:Y:S02]  /*47d0*/  @!UP0 USHF.R.U32.HI UR4, URZ, UR17, UR4 ;  /* 0x00000011ff048299 */ /* 0x000fe40008011604 */
[----:B------:R-:W-:Y:S02]  /*47e0*/  UIMAD UR8, UR39, UR11, UR6 ;  /* 0x0000000b270872a4 */ /* 0x000fe4000f8e0206 */
[----:B------:R-:W-:Y:S04]  /*47f0*/  @!UP0 USEL UR4, UR5, UR4, !UP6 ;  /* 0x0000000405048287 */ /* 0x000fe8000f000000 */
[----:B------:R-:W-:Y:S02]  /*4800*/  @!UP0 UIMAD UR8, UR7, UR8, UR4 ;  /* 0x00000008070882a4 */ /* 0x000fe4000f8e0204 */
[----:B------:R-:W-:Y:S02]  /*4810*/  @!UP0 UIADD3 UR9, UPT, UPT, UR10, -UR4, URZ ;  /* 0x800000040a098290 */ /* 0x000fe4000fffe0ff */
[----:B------:R-:W-:Y:S02]  /*4820*/  UIADD3 UR4, UPT, UPT, -UR5, URZ, URZ ;  /* 0x000000ff05047290 */ /* 0x000fe4000fffe1ff */
[----:B------:R-:W-:Y:S02]  /*4830*/  UIADD3 UR7, UPT, UPT, -UR6, URZ, URZ ;  /* 0x000000ff06077290 */ /* 0x000fe4000fffe1ff */
[----:B------:R-:W-:Y:S02]  /*4840*/  @!UP0 UIMAD UR6, UR9, UR39, UR5 ;  /* 0x00000027090682a4 */ /* 0x000fe4000f8e0205 */
[----:B------:R-:W-:Y:S02]  /*4850*/  UIMAD UR15, UR18, UR4, UR15 ;  /* 0x00000004120f72a4 */ /* 0x000fe4000f8e020f */
[----:B------:R-:W-:Y:S01]  /*4860*/  UIMAD UR4, UR30, UR7, UR14 ;  /* 0x000000071e0472a4 */ /* 0x000fe2000f8e020e */
[----:B------:R-:W-:Y:S02]  /*4870*/  @!UP0 UMOV UR5, UR8 ;  /* 0x0000000800058c82 */ /* 0x000fe40008000000 */
[----:B------:R-:W-:Y:S02]  /*4880*/  UIMAD UR15, UR5, UR18, UR15 ;  /* 0x00000012050f72a4 */ /* 0x000fe4000f8e020f */
[----:B------:R-:W-:Y:S11]  /*4890*/  UIMAD UR14, UR6, UR30, UR4 ;  /* 0x0000001e060e72a4 */ /* 0x000ff6000f8e0204 */
[----:B------:R-:W-:Y:S01]  /*48a0*/  @!UPT UIADD3 URZ, UPT, UPT, URZ, URZ, URZ ;  /* 0x000000fffffff290 */ /* 0x000fe2000fffe0ff */
.L_x_65:
[----:B------:R-:W1:Y:S01]  /*48b0*/  @!UP2 LDCU.128 UR8, c[0x0][0xb10] ;  /* 0x00016200ff08a7ac */ /* 0x000e620008000c00 */
[----:B------:R-:W-:Y:S04]  /*48c0*/  MOV R0, UR23 ;  /* 0x0000001700007c02 */ /* 0x000fe80008000f00 */
[----:B------:R-:W-:Y:S01]  /*48d0*/  IABS R0, R0 ;  /* 0x0000000000007213 */ /* 0x000fe20000000000 */
[----:B------:R-:W2:Y:S01]  /*48e0*/  @!UP2 LDCU UR5, c[0x0][0xb0c] ;  /* 0x00016180ff05a7ac */ /* 0x000ea20008000800 */
[----:B-1----:R-:W-:Y:S07]  /*48f0*/  UIMAD.WIDE.U32 UR6, UR15, UR8, URZ ;  /* 0x000000080f0672a5 */ /* 0x002fee000f8e00ff */
[----:B------:R-:W-:Y:S01]  /*4900*/  @!UP2 UMOV UR4, UR7 ;  /* 0x000000070004ac82 */ /* 0x000fe20008000000 */
[----:B--2---:R-:W-:Y:S02]  /*4910*/  @!UP2 UISETP.NE.AND UP0, UPT, UR5, 0x1, UPT ;  /* 0x000000010500a88c */ /* 0x004fe4000bf05270 */
[----:B------:R-:W-:Y:S02]  /*4920*/  @!UP2 USHF.R.U32.HI UR4, URZ, UR9, UR4 ;  /* 0x00000009ff04a299 */ /* 0x000fe40008011604 */
[----:B------:R-:W-:Y:S02]  /*4930*/  UIMAD.WIDE.U32 UR6, UR14, UR11, URZ ;  /* 0x0000000b0e0672a5 */ /* 0x000fe4000f8e00ff */
[----:B------:R-:W-:Y:S02]  /*4940*/  @!UP2 USEL UR8, UR15, UR4, !UP0 ;  /* 0x000000040f08a287 */ /* 0x000fe4000c000000 */
[----:B------:R-:W-:Y:S03]  /*4950*/  @!UP2 UISETP.NE.AND UP0, UPT, UR10, 0x1, UPT ;  /* 0x000000010a00a88c */ /* 0x000fe6000bf05270 */
[----:B------:R-:W-:Y:S02]  /*4960*/  @!UP2 UMOV UR6, UR7 ;  /* 0x000000070006ac82 */ /* 0x000fe40008000000 */
[----:B------:R-:W1:Y:S02]  /*4970*/  @!UP2 LDCU UR4, c[0x0][0xb20] ;  /* 0x00016400ff04a7ac */ /* 0x000e640008000800 */
[----:B-1----:R-:W-:Y:S04]  /*4980*/  @!UP2 USHF.R.U32.HI UR6, URZ, UR4, UR6 ;  /* 0x00000004ff06a299 */ /* 0x002fe80008011606 */
[----:B------:R-:W-:Y:S04]  /*4990*/  @!UP2 USEL UR6, UR14, UR6, !UP0 ;  /* 0x000000060e06a287 */ /* 0x000fe8000c000000 */
[----:B------:R-:W-:Y:S02]  /*49a0*/  @!UP2 UIADD3 UR4, UPT, UPT, -UR8, UR6, URZ ;  /* 0x000000060804a290 */ /* 0x000fe4000fffe1ff */
[----:B------:R-:W-:Y:S02]  /*49b0*/  @!UP2 UIADD3 UR6, UPT, UPT, UR8, -UR6, URZ ;  /* 0x800000060806a290 */ /* 0x000fe4000fffe0ff */
[----:B------:R-:W-:Y:S02]  /*49c0*/  @!UP2 UIMAD UR15, UR4, UR5, UR15 ;  /* 0x00000005040fa2a4 */ /* 0x000fe4000f8e020f */
[----:B------:R-:W-:Y:S01]  /*49d0*/  @!UP2 UIMAD UR14, UR6, UR10, UR14 ;  /* 0x0000000a060ea2a4 */ /* 0x000fe2000f8e020e */
[----:B------:R-:W-:Y:S11]  /*49e0*/  BRA.U UP1, `(.L_x_66) ;  /* 0x0000000101107547 */ /* 0x000ff6000b800000 */
[----:B------:R-:W-:Y:S04]  /*49f0*/  MOV R9, UR43 ;  /* 0x0000002b00097c02 */ /* 0x000fe80008000f00 */
[----:B------:R-:W-:Y:S04]  /*4a00*/  SHF.L.U32 R14, R9, 0x1f, RZ ;  /* 0x0000001f090e7819 */ /* 0x000fe800000006ff */
[----:B------:R-:W1:Y:S02]  /*4a10*/  SYNCS.PHASECHK.TRANS64.TRYWAIT P1, [UR22+0xb8], R14 ;  /* 0x0000b80eff0075a7 */ /* 0x000e640008021116 */
[----:B-1----:R-:W-:Y:S05]  /*4a20*/  @!P1 BRA `(.L_x_67) ;  /* 0x0000004000dc9947 */ /* 0x002fea0003800000 */
.L_x_66:
[----:B------:R-:W-:Y:S01]  /*4a30*/  UISETP.NE.AND UP1, UPT, UR32, URZ, UPT ;  /* 0x000000ff2000728c */ /* 0x000fe2000bf25270 */
[----:B------:R-:W-:Y:S01]  /*4a40*/  R2UR UR4, R0 ;  /* 0x00000000000472ca */ /* 0x000fe200000e0000 */
[----:B------:R-:W-:Y:S01]  /*4a50*/  USHF.L.U32 UR11, UR27, 0x7, URZ ;  /* 0x000000071b0b7899 */ /* 0x000fe200080006ff */
[----:B------:R-:W-:Y:S05]  /*4a60*/  IMAD.U32 R0, RZ, RZ, UR32 ;  /* 0x00000020ff007e24 */ /* 0x000fea000f8e00ff */
[----:B------:R-:W-:Y:S04]  /*4a70*/  IABS R11, R0 ;  /* 0x00000000000b7213 */ /* 0x000fe80000000000 */
[----:B------:R-:W2:Y:S02]  /*4a80*/  I2F.RP R16, R11 ;  /* 0x0000000b00107306 */ /* 0x000ea40000209400 */
[----:B------:R-:W-:Y:S07]  /*4a90*/  UIMAD.WIDE.U32 UR6, UR36, UR4, URZ ;  /* 0x00000004240672a5 */ /* 0x000fee000f8e00ff */
[----:B------:R-:W-:Y:S02]  /*4aa0*/  UMOV UR12, UR7 ;  /* 0x00000007000c7c82 */ /* 0x000fe40008000000 */
[----:B------:R-:W-:Y:S04]  /*4ab0*/  UIMAD UR4, UR12, UR42, UR4 ;  /* 0x0000002a0c0472a4 */ /* 0x000fe8000f8e0204 */
[----:B------:R-:W-:Y:S01]  /*4ac0*/  UISETP.GT.U32.AND UP0, UPT, UR25, UR4, UPT ;  /* 0x000000041900728c */ /* 0x000fe2000bf04070 */
[----:B--2---:R-:W2:Y:S10]  /*4ad0*/  MUFU.RCP R0, R16 ;  /* 0x0000001000007308 */ /* 0x004eb40000001000 */
[----:B------:R-:W-:Y:S02]  /*4ae0*/  @!UP0 UIADD3 UR4, UPT, UPT, UR4, -UR25, URZ ;  /* 0x8000001904048290 */ /* 0x000fe4000fffe0ff */
[----:B------:R-:W-:Y:S02]  /*4af0*/  @!UP0 UIADD3 UR12, UPT, UPT, UR12, 0x1, URZ ;  /* 0x000000010c0c8890 */ /* 0x000fe4000fffe0ff */
[----:B------:R-:W-:Y:S02]  /*4b00*/  UISETP.GE.U32.AND UP0, UPT, UR4, UR25, UPT ;  /* 0x000000190400728c */ /* 0x000fe4000bf06070 */
[----:B------:R-:W-:Y:S01]  /*4b10*/  ULOP3.LUT UR4, UR23, UR26, URZ, 0x3c, !UPT ;  /* 0x0000001a17047292 */ /* 0x000fe2000f8e3cff */
[----:B--2---:R-:W-:Y:S04]  /*4b20*/  VIADD R13, R0, 0xffffffe ;  /* 0x0ffffffe000d7836 */ /* 0x004fe80000000000 */
[----:B------:R-:W1:Y:S04]  /*4b30*/  F2I.FTZ.U32.TRUNC.NTZ R15, R13 ;  /* 0x0000000d000f7305 */ /* 0x000e68000021f000 */
[----:B------:R-:W-:Y:S02]  /*4b40*/  @UP0 UIADD3 UR12, UPT, UPT, UR12, 0x1, URZ ;  /* 0x000000010c0c0890 */ /* 0x000fe4000fffe0ff */
[----:B------:R-:W-:Y:S01]  /*4b50*/  UISETP.GE.AND UP0, UPT, UR4, URZ, UPT ;  /* 0x000000ff0400728c */ /* 0x000fe2000bf06270 */
[--C-:B-1----:R-:W-:Y:S10]  /*4b60*/  IMAD.MOV R14, RZ, RZ, -R15.reuse ;  /* 0x000000ffff0e7224 */ /* 0x102ff400078e0a0f */
[----:B------:R-:W-:Y:S02]  /*4b70*/  @!UP0 UIADD3 UR12, UPT, UPT, -UR12, URZ, URZ ;  /* 0x000000ff0c0c8290 */ /* 0x000fe4000fffe1ff */
[----:B------:R-:W-:Y:S01]  /*4b80*/  @!UP5 ULOP3.LUT UR12, URZ, UR26, URZ, 0x33, !UPT ;  /* 0x0000001aff0cd292 */ /* 0x000fe2000f8e33ff */
[----:B------:R-:W-:Y:S02]  /*4b90*/  IMAD R9, R14, R11, RZ ;  /* 0x0000000b0e097224 */ /* 0x000fe400078e02ff */
[----:B------:R-:W-:Y:S01]  /*4ba0*/  IMAD.MOV.U32 R14, RZ, RZ, RZ ;  /* 0x000000ffff0e7224 */ /* 0x000fe200078e00ff */
[----:B------:R-:W-:Y:S02]  /*4bb0*/  ULOP3.LUT UR4, UR12, UR32, URZ, 0x3c, !UPT ;  /* 0x000000200c047292 */ /* 0x000fe4000f8e3cff */
[----:B------:R-:W-:Y:S01]  /*4bc0*/  MOV R0, UR12 ;  /* 0x0000000c00007c02 */ /* 0x000fe20008000f00 */
[----:B------:R-:W-:Y:S01]  /*4bd0*/  IMAD.HI.U32 R15, R15, R9, R14 ;  /* 0x000000090f0f7227 */ /* 0x000fe200078e000e */
[----:B------:R-:W-:Y:S02]  /*4be0*/  UISETP.GE.AND UP0, UPT, UR4, URZ, UPT ;  /* 0x000000ff0400728c */ /* 0x000fe4000bf06270 */
[----:B------:R-:W-:Y:S01]  /*4bf0*/  IABS R0, R0 ;  /* 0x0000000000007213 */ /* 0x000fe20000000000 */
[----:B------:R-:W-:Y:S04]  /*4c00*/  UIADD3 UR4, UPT, UPT, -UR12, URZ, URZ ;  /* 0x000000ff0c047290 */ /* 0x000fe8000fffe1ff */
[----:B------:R-:W-:Y:S01]  /*4c10*/  IMAD.HI.U32 R15, R15, R0, RZ ;  /* 0x000000000f0f7227 */ /* 0x000fe200078e00ff */
[----:B------:R-:W-:Y:S03]  /*4c20*/  UIMAD UR4, UR26, UR4, UR23 ;  /* 0x000000041a0472a4 */ /* 0x000fe6000f8e0217 */
[----:B------:R-:W-:Y:S01]  /*4c30*/  IMAD.MOV R9, RZ, RZ, -R15 ;  /* 0x000000ffff097224 */ /* 0x000fe200078e0a0f */
[----:B------:R-:W-:Y:S03]  /*4c40*/  USHF.L.U32 UR10, UR4, 0x6, URZ ;  /* 0x00000006040a7899 */ /* 0x000fe600080006ff */
[C---:B------:R-:W-:Y:S05]  /*4c50*/  IMAD R0, R11.reuse, R9, R0 ;  /* 0x000000090b007224 */ /* 0x040fea00078e0200 */
[----:B------:R-:W-:Y:S11]  /*4c60*/  ISETP.GT.U32.AND P1, PT, R11, R0, PT ;  /* 0x000000000b00720c */ /* 0x000ff60003f24070 */
[----:B------:R-:W-:Y:S02]  /*4c70*/  @!UPT UIADD3 URZ, UPT, UPT, URZ, URZ, URZ ;  /* 0x000000fffffff290 */ /* 0x000fe4000fffe0ff */
[-C--:B------:R-:W-:Y:S01]  /*4c80*/  @!P1 IADD3 R0, PT, PT, R0, -R11.reuse, RZ ;  /* 0x8000000b00009210 */ /* 0x080fe20007ffe0ff */
[----:B------:R-:W-:Y:S01]  /*4c90*/  @!P1 VIADD R15, R15, 0x1 ;  /* 0x000000010f0f9836 */ /* 0x000fe20000000000 */
[----:B------:R-:W-:Y:S02]  /*4ca0*/  ISETP.NE.U32.AND P1, PT, R2, RZ, PT ;  /* 0x000000ff0200720c */ /* 0x000fe40003f25070 */
[----:B------:R-:W-:Y:S02]  /*4cb0*/  ISETP.GE.U32.AND P2, PT, R0, R11, PT ;  /* 0x0000000b0000720c */ /* 0x000fe40003f46070 */
[----:B------:R-:W-:Y:S11]  /*4cc0*/  ISETP.NE.AND.EX P1, PT, R3, RZ, PT, P1 ;  /* 0x000000ff0300720c */ /* 0x000ff60003f25310 */
[----:B------:R-:W-:Y:S02]  /*4cd0*/  @P2 IADD3 R15, PT, PT, R15, 0x1, RZ ;  /* 0x000000010f0f2810 */ /* 0x000fe40007ffe0ff */
[----:B------:R-:W-:Y:S02]  /*4ce0*/  ISETP.NE.U32.AND P2, PT, R2, RZ, PT ;  /* 0x000000ff0200720c */ /* 0x000fe40003f45070 */
[----:B------:R-:W-:Y:S02]  /*4cf0*/  R2UR UR13, R15 ;  /* 0x000000000f0d72ca */ /* 0x000fe400000e0000 */
[----:B------:R-:W-:Y:S11]  /*4d00*/  ISETP.NE.AND.EX P2, PT, R3, RZ, PT, P2 ;  /* 0x000000ff0300720c */ /* 0x000ff60003f45320 */
[----:B------:R-:W-:Y:S02]  /*4d10*/  @!UP0 UIADD3 UR13, UPT, UPT, -UR13, URZ, URZ ;  /* 0x000000ff0d0d8290 */ /* 0x000fe4000fffe1ff */
[----:B------:R-:W-:Y:S04]  /*4d20*/  @!UP1 ULOP3.LUT UR13, URZ, UR32, URZ, 0x33, !UPT ;  /* 0x00000020ff0d9292 */ /* 0x000fe8000f8e33ff */
[----:B------:R-:W-:Y:S04]  /*4d30*/  UIADD3 UR5, UPT, UPT, -UR13, URZ, URZ ;  /* 0x000000ff0d057290 */ /* 0x000fe8000fffe1ff */
[----:B------:R-:W-:Y:S01]  /*4d40*/  UIMAD UR12, UR32, UR5, UR12 ;  /* 0x00000005200c72a4 */ /* 0x000fe2000f8e020c */
[----:B------:R-:W-:Y:S11]  /*4d50*/  @!P2 BRA `(.L_x_68) ;  /* 0x000000000030a947 */ /* 0x000ff60003800000 */
[----:B------:R-:W-:Y:S01]  /*4d60*/  UPLOP3.LUT UP3, UPT, UPT, UPT, UP4, 0x80, 0x8 ;  /* 0x000000000008789c */ /* 0x000fe20003f6f040 */
[----:B------:R-:W-:Y:S01]  /*4d70*/  HFMA2 R94, -RZ, RZ, 0, 5.9604644775390625e-08 ;  /* 0x00000001ff5e7431 */ /* 0x000fe200000001ff */
[----:B------:R-:W1:Y:S04]  /*4d80*/  LDCU.64 UR4, c[0x0][0x358] ;  /* 0x00006b00ff0477ac */ /* 0x000e680008000a00 */
[----:B------:R-:W-:Y:S11]  /*4d90*/  PLOP3.LUT P2, PT, PT, PT, UP3, 0x80, 0x8 ;  /* 0x000000000008781c */ /* 0x000ff60003f4f038 */
[----:B------:R-:W-:Y:S02]  /*4da0*/  @!UPT UIADD3 URZ, UPT, UPT, URZ, URZ, URZ ;  /* 0x000000fffffff290 */ /* 0x000fe4000fffe0ff */
[----:B------:R-:W2:Y:S01]  /*4db0*/  @P2 LDC.64 R14, c[0x0][0x888] ;  /* 0x00022200ff0e2b82 */ /* 0x000ea20000000a00 */
[----:B------:R-:W-:Y:S04]  /*4dc0*/  @P2 IMAD R0, R17, R2, RZ ;  /* 0x0000000211002224 */ /* 0x000fe800078e02ff */
[----:B--2---:R-:W-:Y:S01]  /*4dd0*/  @P2 IMAD.WIDE R14, R0, 0x4, R14 ;  /* 0x00000004000e2825 */ /* 0x004fe200078e020e */
[----:B------:R-:W-:Y:S04]  /*4de0*/  MOV R0, 0x1 ;  /* 0x0000000100007802 */ /* 0x000fe80000000f00 */
[----:B-1---5:R1:W5:Y:S01]  /*4df0*/  @P2 LDG.E R41, desc[UR4][R14.64] ;  /* 0x000000040e292981 */ /* 0x022362000c1e1900 */
[----:B------:R-:W-:Y:S01]  /*4e00*/  @!P2 PRMT R94, R0, 0x7610, R94 ;  /* 0x00007610005ea816 */ /* 0x000fe2000000005e */
[----:B-1----:R-:W2:Y:S06]  /*4e10*/  @!P2 LDC R41, c[0x0][0x880] ;  /* 0x00022000ff29ab82 */ /* 0x002eac0000000800 */
.L_x_68:
[----:B--2--5:R-:W-:Y:S01]  /*4e20*/  @!P1 FSETP.EQ.AND P3, PT, R41, RZ, PT ;  /* 0x000000ff2900920b */ /* 0x024fe20003f62000 */
[----:B------:R-:W-:Y:S01]  /*4e30*/  @!UPT UIADD3 URZ, UPT, UPT, URZ, URZ, URZ ;  /* 0x000000fffffff290 */ /* 0x000fe2000fffe0ff */
[----:B------:R-:W-:Y:S11]  /*4e40*/  @!P1 BRA `(.L_x_69) ;  /* 0x0000000000149947 */ /* 0x000ff60003800000 */
[----:B------:R-:W-:Y:S02]  /*4e50*/  LOP3.LUT P1, RZ, R94, 0xff, RZ, 0xc0, !PT ;  /* 0x000000ff5eff7812 */ /* 0x000fe4000782c0ff */
[----:B------:R-:W-:Y:S04]  /*4e60*/  PLOP3.LUT P3, PT, PT, PT, UP3, 0x80, 0x8 ;  /* 0x000000000008781c */ /* 0x000fe80003f6f038 */
[----:B------:R-:W-:Y:S07]  /*4e70*/  PLOP3.LUT P3, PT, P3, PT, PT, 0x8, 0x80 ;  /* 0x000000000080781c */ /* 0x000fee0001f6e170 */
[----:B------:R-:W-:Y:S11]  /*4e80*/  @P1 FSETP.EQ.AND P3, PT, R41, RZ, PT ;  /* 0x000000ff2900120b */ /* 0x000ff60003f62000 */
[----:B------:R-:W-:Y:S02]  /*4e90*/  @!UPT UIADD3 URZ, UPT, UPT, URZ, URZ, URZ ;  /* 0x000000fffffff290 */ /* 0x000fe4000fffe0ff */
.L_x_69:
[----:B------:R-:W-:Y:S01]  /*4ea0*/  ULEA UR4, UR24, UR22, 0x3 ;  /* 0x0000001618047291 */ /* 0x000fe2000f8e18ff */
[----:B------:R-:W-:Y:S02]  /*4eb0*/  SHF.L.U32 R9, R12, 0x1f, RZ ;  /* 0x0000001f0c097819 */ /* 0x000fe400000006ff */
[----:B------:R-:W-:Y:S04]  /*4ec0*/  ELECT P2, URZ, PT ;  /* 0x0000000000ff782f */ /* 0x000fe80003840000 */
[----:B------:R-:W-:Y:S02]  /*4ed0*/  PLOP3.LUT P2, PT, P3, P2, PT, 0xf2, 0x2f ;  /* 0x00000000002f781c */ /* 0x000fe40001f45e72 */
[----:B------:R-:W1:Y:S02]  /*4ee0*/  SYNCS.PHASECHK.TRANS64.TRYWAIT P1, [UR4+0x98], R9 ;  /* 0x00009809ff0075a7 */ /* 0x000e640008021104 */
[----:B-1----:R-:W-:Y:S09]  /*4ef0*/  @!P1 BRA `(.L_x_70) ;  /* 0x0000003c00c09947 */ /* 0x002ff20003800000 */
.L_x_146:
[----:B------:R-:W2:Y:S01]  /*4f00*/  S2UR UR23, SR_CgaCtaId ;  /* 0x00000000001779c3 */ /* 0x000ea20000008800 */
[----:B------:R-:W-:Y:S01]  /*4f10*/  VOTEU.ALL UP0, P2 ;  /* 0x0000000000ff7886 */ /* 0x000fe20001000000 */
[----:B-1----:R-:W-:Y:S01]  /*4f20*/  @!P2 IADD3 R9, P1, PT, R18, 0x580, RZ ;  /* 0x000005801209a810 */ /* 0x002fe20007f3e0ff */
[----:B------:R-:W-:Y:S01]  /*4f30*/  UIADD3 UR6, UPT, UPT, UR24, 0x1, URZ ;  /* 0x0000000118067890 */ /* 0x000fe2000fffe0ff */
[----:B------:R-:W-:Y:S01]  /*4f40*/  @P0 SHF.R.U32.HI R17, RZ, 0x10, R5 ;  /* 0x00000010ff110819 */ /* 0x000fe20000011605 */
[----:B------:R-:W-:Y:S01]  /*4f50*/  UIADD3 UR9, UPT, UPT, UR4, 0x80, URZ ;  /* 0x0000008004097890 */ /* 0x000fe2000fffe0ff */
[----:B------:R-:W-:Y:S01]  /*4f60*/  @!P2 R2UR UR7, R9 ;  /* 0x000000000907a2ca */ /* 0x000fe200000e0000 */
[----:B------:R-:W-:Y:S01]  /*4f70*/  @!UP0 ULEA UR5, UR24, UR22, 0xd ;  /* 0x0000001618058291 */ /* 0x000fe2000f8e68ff */
[----:B------:R-:W-:Y:S01]  /*4f80*/  @!P2 IMAD.X R0, RZ, RZ, R19, P1 ;  /* 0x000000ffff00a224 */ /* 0x000fe200008e0613 */
[----:B------:R-:W-:Y:S01]  /*4f90*/  UMOV UR44, 0x0 ;  /* 0x00000000002c7882 */ /* 0x000fe20000000000 */
[----:B------:R-:W-:Y:S01]  /*4fa0*/  UMOV UR45, 0x10000000 ;  /* 0x10000000002d7882 */ /* 0x000fe20000000000 */
[----:B------:R-:W-:Y:S02]  /*4fb0*/  @!UP0 UIADD3 UR8, UPT, UPT, UR5, 0x200, URZ ;  /* 0x0000020005088890 */ /* 0x000fe4000fffe0ff */
[----:B------:R-:W-:Y:S01]  /*4fc0*/  UISETP.NE.AND UP0, UPT, UR6, 0x3, UPT ;  /* 0x000000030600788c */ /* 0x000fe2000bf05270 */
[----:B------:R-:W-:Y:S01]  /*4fd0*/  @!P2 R2UR UR5, R0 ;  /* 0x000000000005a2ca */ /* 0x000fe200000e0000 */
[----:B------:R-:W-:Y:S02]  /*4fe0*/  @!P2 IMAD.MOV.U32 R0, RZ, RZ, 0x2000 ;  /* 0x00002000ff00a424 */ /* 0x000fe400078e00ff */
[----:B------:R-:W-:Y:S02]  /*4ff0*/  USEL UR6, UR6, URZ, UP0 ;  /* 0x000000ff06067287 */ /* 0x000fe40008000000 */
[----:B------:R-:W-:Y:S01]  /*5000*/  IMAD.U32 R14, RZ, RZ, UR7 ;  /* 0x00000007ff0e7e24 */ /* 0x000fe2000f8e00ff */
[----:B------:R-:W-:Y:S02]  /*5010*/  USEL UR19, URZ, 0x1, UP0 ;  /* 0x00000001ff137887 */ /* 0x000fe40008000000 */
[----:B------:R-:W-:Y:S02]  /*5020*/  VOTEU.ALL UP0, P2 ;  /* 0x0000000000ff7886 */ /* 0x000fe40001000000 */
[----:B------:R-:W-:Y:S01]  /*5030*/  @!P2 R2UR UR20, R14 ;  /* 0x000000000e14a2ca */ /* 0x000fe200000e0000 */
[----:B--2---:R-:W-:Y:S01]  /*5040*/  UPRMT UR7, UR23, 0x654, UR9 ;  /* 0x0000065417077896 */ /* 0x004fe20008000009 */
[----:B------:R-:W-:Y:S01]  /*5050*/  LOP3.LUT R12, R12, UR19, RZ, 0x3c, !PT ;  /* 0x000000130c0c7c12 */ /* 0x000fe2000f8e3cff */
[----:B------:R-:W-:Y:S01]  /*5060*/  IMAD.U32 R15, RZ, RZ, UR5 ;  /* 0x00000005ff0f7e24 */ /* 0x000fe2000f8e00ff */
[----:B------:R-:W-:Y:S02]  /*5070*/  ULEA UR5, UR6, UR22, 0x3 ;  /* 0x0000001606057291 */ /* 0x000fe4000f8e18ff */
[----:B------:R-:W-:Y:S02]  /*5080*/  SHF.L.U32 R11, R12, 0x1f, RZ ;  /* 0x0000001f0c0b7819 */ /* 0x000fe400000006ff */
[----:B------:R-:W-:Y:S11]  /*5090*/  @!P2 R2UR UR21, R15 ;  /* 0x000000000f15a2ca */ /* 0x000ff600000e0000 */
[----:B------:R-:W-:Y:S02]  /*50a0*/  @!UPT UIADD3 URZ, UPT, UPT, URZ, URZ, URZ ;  /* 0x000000fffffff290 */ /* 0x000fe4000fffe0ff */
[----:B------:R1:W-:Y:S01]  /*50b0*/  @!UP0 UTMALDG.4D [UR8], [UR20], desc[UR44] ;  /* 0x00002c08140085b4 */ /* 0x0003e20008019000 */
[----:B------:R1:W-:Y:S01]  /*50c0*/  @!P2 SYNCS.ARRIVE.TRANS64.RED.A0TR RZ, [UR4+0x80], R0 ;  /* 0x00008000ffffa9a7 */ /* 0x0003e20008300404 */
[----:B------:R-:W-:Y:S01]  /*50d0*/  SYNCS.ARRIVE.TRANS64.RED.A1T0 RZ, [UR7], RZ ;  /* 0x000000ffffff79a7 */ /* 0x000fe20008100407 */
[----:B------:R-:W2:Y:S02]  /*50e0*/  SYNCS.PHASECHK.TRANS64.TRYWAIT P1, [UR5+0x98], R11 ;  /* 0x0000980bff0075a7 */ /* 0x000ea40008021105 */
[----:B-12---:R-:W-:Y:S05]  /*50f0*/  @!P1 BRA `(.L_x_71) ;  /* 0x0000003c00589947 */ /* 0x006fea0003800000 */
.L_x_148:
[----:B------:R-:W2:Y:S01]  /*5100*/  S2UR UR19, SR_CgaCtaId ;  /* 0x00000000001379c3 */ /* 0x000ea20000008800 */
[----:B------:R-:W-:Y:S01]  /*5110*/  UIADD3 UR9, UPT, UPT, UR5, 0x80, URZ ;  /* 0x0000008005097890 */ /* 0x000fe2000fffe0ff */
[----:B------:R-:W-:Y:S01]  /*5120*/  @!P2 IADD3 R9, P1, PT, R18, 0x580, RZ ;  /* 0x000005801209a810 */ /* 0x000fe20007f3e0ff */
[----:B------:R-:W-:Y:S01]  /*5130*/  UIADD3 UR23, UPT, UPT, UR14, UR41, URZ ;  /* 0x000000290e177290 */ /* 0x000fe2000fffe0ff */
[----:B------:R-:W-:Y:S01]  /*5140*/  LOP3.LUT R10, R10, 0x1, RZ, 0x3c, !PT ;  /* 0x000000010a0a7812 */ /* 0x000fe200078e3cff */
[----:B------:R-:W-:Y:S01]  /*5150*/  VOTEU.ALL UP0, P2 ;  /* 0x0000000000ff7886 */ /* 0x000fe20001000000 */
[----:B------:R-:W-:Y:S01]  /*5160*/  UMOV UR20, 0x0 ;  /* 0x0000000000147882 */ /* 0x000fe20000000000 */
[----:B-1----:R-:W-:Y:S01]  /*5170*/  @!P2 IMAD.X R0, RZ, RZ, R19, P1 ;  /* 0x000000ffff00a224 */ /* 0x002fe200008e0613 */
[----:B------:R-:W-:Y:S01]  /*5180*/  UMOV UR21, 0x10000000 ;  /* 0x1000000000157882 */ /* 0x000fe20000000000 */
[----:B------:R-:W-:Y:S02]  /*5190*/  UIADD3 UR27, UPT, UPT, UR15, UR40, URZ ;  /* 0x000000280f1b7290 */ /* 0x000fe4000fffe0ff */
[----:B------:R-:W-:Y:S02]  /*51a0*/  @!UP0 ULEA UR4, UR6, UR22, 0xd ;  /* 0x0000001606048291 */ /* 0x000fe4000f8e68ff */
[----:B------:R-:W-:Y:S02]  /*51b0*/  UIADD3 UR6, UPT, UPT, UR6, 0x1, URZ ;  /* 0x0000000106067890 */ /* 0x000fe4000fffe0ff */
[----:B------:R-:W-:Y:S02]  /*51c0*/  @!UP0 UIADD3 UR10, UPT, UPT, UR10, 0x20, URZ ;  /* 0x000000200a0a8890 */ /* 0x000fe4000fffe0ff */
[----:B------:R-:W-:Y:S01]  /*51d0*/  @!UP0 UIADD3 UR8, UPT, UPT, UR4, 0x200, URZ ;  /* 0x0000020004088890 */ /* 0x000fe2000fffe0ff */
[----:B------:R-:W-:Y:S01]  /*51e0*/  @!P2 R2UR UR4, R0 ;  /* 0x000000000004a2ca */ /* 0x000fe200000e0000 */
[----:B------:R-:W-:Y:S02]  /*51f0*/  UISETP.NE.AND UP0, UPT, UR6, 0x3, UPT ;  /* 0x000000030600788c */ /* 0x000fe4000bf05270 */
[----:B------:R-:W-:Y:S02]  /*5200*/  UPLOP3.LUT UP1, UPT, UPT, UPT, UPT, 0x80, 0x8 ;  /* 0x000000000008789c */ /* 0x000fe40003f2f070 */
[----:B------:R-:W-:Y:S01]  /*5210*/  USEL UR24, UR6, URZ, UP0 ;  /* 0x000000ff06187287 */ /* 0x000fe20008000000 */
[----:B------:R-:W-:Y:S02]  /*5220*/  @!P2 R2UR UR6, R9 ;  /* 0x000000000906a2ca */ /* 0x000fe400000e0000 */
[----:B------:R-:W-:Y:S02]  /*5230*/  PLOP3.LUT P0, PT, PT, PT, UP0, 0x80, 0x8 ;  /* 0x000000000008781c */ /* 0x000fe40003f0f008 */
[----:B------:R-:W-:Y:S02]  /*5240*/  VOTEU.ALL UP0, P2 ;  /* 0x0000000000ff7886 */ /* 0x000fe40001000000 */
[----:B------:R-:W-:Y:S01]  /*5250*/  SEL R9, RZ, 0x1, P0 ;  /* 0x00000001ff097807 */ /* 0x000fe20000000000 */
[----:B------:R-:W-:Y:S01]  /*5260*/  IMAD.U32 R15, RZ, RZ, UR4 ;  /* 0x00000004ff0f7e24 */ /* 0x000fe2000f8e00ff */
[----:B--2---:R-:W-:Y:S01]  /*5270*/  UPRMT UR4, UR19, 0x654, UR9 ;  /* 0x0000065413047896 */ /* 0x004fe20008000009 */
[----:B------:R-:W-:Y:S02]  /*5280*/  LOP3.LUT P0, RZ, R6, 0x1, RZ, 0xc0, !PT ;  /* 0x0000000106ff7812 */ /* 0x000fe4000780c0ff */
[----:B------:R-:W-:Y:S02]  /*5290*/  LOP3.LUT R12, R12, R9, RZ, 0x3c, !PT ;  /* 0x000000090c0c7212 */ /* 0x000fe400078e3cff */
[----:B------:R-:W-:Y:S01]  /*52a0*/  IMAD.U32 R14, RZ, RZ, UR6 ;  /* 0x00000006ff0e7e24 */ /* 0x000fe2000f8e00ff */
[----:B------:R-:W-:Y:S04]  /*52b0*/  @!P2 R2UR UR7, R15 ;  /* 0x000000000f07a2ca */ /* 0x000fe800000e0000 */
[----:B------:R-:W-:Y:S11]  /*52c0*/  @!P2 R2UR UR6, R14 ;  /* 0x000000000e06a2ca */ /* 0x000ff600000e0000 */
[----:B------:R-:W-:Y:S02]  /*52d0*/  @!UPT UIADD3 URZ, UPT, UPT, URZ, URZ, URZ ;  /* 0x000000fffffff290 */ /* 0x000fe4000fffe0ff */
[----:B------:R1:W-:Y:S01]  /*52e0*/  @!UP0 UTMALDG.4D [UR8], [UR6], desc[UR20] ;  /* 0x00001408060085b4 */ /* 0x0003e20008019000 */
[----:B------:R1:W-:Y:S01]  /*52f0*/  @!P2 SYNCS.ARRIVE.TRANS64.RED.A0TR RZ, [UR5+0x80], R8 ;  /* 0x00008008ffffa9a7 */ /* 0x0003e20008300405 */
[----:B------:R-:W-:Y:S01]  /*5300*/  SYNCS.ARRIVE.TRANS64.RED.A1T0 RZ, [UR4], RZ ;  /* 0x000000ffffff79a7 */ /* 0x000fe20008100404 */
[----:B------:R-:W-:Y:S05]  /*5310*/  @P0 BRA `(.L_x_72) ;  /* 0xfffffff000500947 */ /* 0x000fea000383ffff */
[----:B------:R-:W-:Y:S01]  /*5320*/  UIADD3 UR22, UPT, UPT, UR22, 0x98, URZ ;  /* 0x0000009816167890 */ /* 0x000fe2000fffe0ff */
[----:B------:R-:W-:-:S03]  /*5330*/  SHF.L.U32 R3, R12, 0x1f, RZ ;  /* 0x0000001f0c037819 */ /* 0x000fc600000006ff */
[----:B------:R-:W-:-:S09]  /*5340*/  ULEA UR4, UR24, UR22, 0x3 ;  /* 0x0000001618047291 */ /* 0x000fd2000f8e18ff */
[----:B------:R-:W2:Y:S02]  /*5350*/  SYNCS.PHASECHK.TRANS64.TRYWAIT P0, [UR4], R3 ;  /* 0x00000003ff0075a7 */ /* 0x000ea40008001104 */
[----:B--2---:R-:W-:Y:S05]  /*5360*/  @!P0 BRA `(.L_x_73) ;  /* 0x0000003800d48947 */ /* 0x004fea0003800000 */
.L_x_150:
[----:B------:R-:W-:-:S04]  /*5370*/  UIADD3 UR4, UPT, UPT, UR24, 0x1, URZ ;  /* 0x0000000118047890 */ /* 0x000fc8000fffe0ff */
[----:B------:R-:W-:-:S04]  /*5380*/  UISETP.NE.AND UP0, UPT, UR4, 0x3, UPT ;  /* 0x000000030400788c */ /* 0x000fc8000bf05270 */
[----:B------:R-:W-:Y:S02]  /*5390*/  USEL UR4, UR4, URZ, UP0 ;  /* 0x000000ff04047287 */ /* 0x000fe40008000000 */
[----:B------:R-:W-:-:S04]  /*53a0*/  PLOP3.LUT P0, PT, PT, PT, UP0, 0x80, 0x8 ;  /* 0x000000000008781c */ /* 0x000fc80003f0f008 */
[----:B--2---:R-:W-:Y:S01]  /*53b0*/  SEL R3, RZ, 0x1, P0 ;  /* 0x00000001ff037807 */ /* 0x004fe20000000000 */
[----:B------:R-:W-:-:S03]  /*53c0*/  IMAD.U32 R0, RZ, RZ, UR4 ;  /* 0x00000004ff007e24 */ /* 0x000fc6000f8e00ff */
[----:B------:R-:W-:Y:S02]  /*53d0*/  LOP3.LUT R12, R12, R3, RZ, 0x3c, !PT ;  /* 0x000000030c0c7212 */ /* 0x000fe400078e3cff */
[C---:B------:R-:W-:Y:S01]  /*53e0*/  LEA R2, R0.reuse, UR22, 0x3 ;  /* 0x0000001600027c11 */ /* 0x040fe2000f8e18ff */
[----:B------:R-:W-:Y:S01]  /*53f0*/  VIADD R0, R0, 0x1 ;  /* 0x0000000100007836 */ /* 0x000fe20000000000 */
[----:B------:R-:W-:-:S04]  /*5400*/  SHF.L.U32 R3, R12, 0x1f, RZ ;  /* 0x0000001f0c037819 */ /* 0x000fc800000006ff */
[----:B------:R-:W2:Y:S01]  /*5410*/  SYNCS.PHASECHK.TRANS64.TRYWAIT P1, [R2+URZ], R3 ;  /* 0x00000003020075a7 */ /* 0x000ea200080211ff */
[----:B------:R-:W-:-:S04]  /*5420*/  ISETP.NE.AND P0, PT, R0, 0x3, PT ;  /* 0x000000030000780c */ /* 0x000fc80003f05270 */
[----:B------:R-:W-:Y:S02]  /*5430*/  SEL R5, RZ, 0x1, P0 ;  /* 0x00000001ff057807 */ /* 0x000fe40000000000 */
[----:B------:R-:W-:Y:S02]  /*5440*/  SEL R0, R0, RZ, P0 ;  /* 0x000000ff00007207 */ /* 0x000fe40000000000 */
[----:B------:R-:W-:Y:S01]  /*5450*/  LOP3.LUT R5, R12, R5, RZ, 0x3c, !PT ;  /* 0x000000050c057212 */ /* 0x000fe200078e3cff */
[----:B--2---:R-:W-:Y:S06]  /*5460*/  @!P1 BRA `(.L_x_74) ;  /* 0x0000003800ac9947 */ /* 0x004fec0003800000 */
.L_x_151:
[----:B------:R-:W-:Y:S02]  /*5470*/  LEA R0, R0, UR22, 0x3 ;  /* 0x0000001600007c11 */ /* 0x000fe4000f8e18ff */
[----:B------:R-:W-:-:S07]  /*5480*/  SHF.L.U32 R5, R5, 0x1f, RZ ;  /* 0x0000001f05057819 */ /* 0x000fce00000006ff */
.L_x_75:
[----:B---3--:R3:W4:Y:S02]  /*5490*/  SYNCS.PHASECHK.TRANS64.TRYWAIT P0, [R0+URZ], R5 ;  /* 0x00000005000075a7 */ /* 0x00872400080011ff */
[----:B----4-:R-:W-:Y:S05]  /*54a0*/  @!P0 NANOSLEEP.SYNCS 0x989680 ;  /* 0x009896800000895d */ /* 0x010fea0003900000 */
[----:B------:R-:W4:Y:S02]  /*54b0*/  @!P0 SYNCS.PHASECHK.TRANS64 P0, [R0+URZ], R5 ;  /* 0x00000005000085a7 */ /* 0x000f2400080010ff */
[----:B-1--4-:R-:W-:Y:S05]  /*54c0*/  @P0 EXIT ;  /* 0x000000000000094d */ /* 0x012fea0003800000 */
[----:B------:R-:W-:Y:S05]  /*54d0*/  BRA `(.L_x_75) ;  /* 0xfffffffc00ec7947 */ /* 0x000fea000383ffff */
.L_x_63:
[----:B------:R-:W-:-:S06]  /*54e0*/  UISETP.GE.AND UP0, UPT, UR15, 0x4, UPT ;  /* 0x000000040f00788c */ /* 0x000fcc000bf06270 */
[----:B------:R-:W-:-:S13]  /*54f0*/  PLOP3.LUT P0, PT, PT, PT, UP0, 0x80, 0x8 ;  /* 0x000000000008781c */ /* 0x000fda0003f0f008 */
[----:B-1----:R-:W-:Y:S05]  /*5500*/  @!P0 EXIT ;  /* 0x000000000000894d */ /* 0x002fea0003800000 */
[----:B------:R-:W1:Y:S08]  /*5510*/  S2UR UR4, SR_CgaCtaId ;  /* 0x00000000000479c3 */ /* 0x000e700000008800 */
[----:B------:R-:W-:Y:S01]  /*5520*/  BAR.SYNC.DEFER_BLOCKING 0x6, 0xa0 ;  /* 0x0182800000007b1d */ /* 0x000fe20000010000 */
[C---:B------:R-:W-:Y:S01]  /*5530*/  IMAD.SHL.U32 R0, R101.reuse, 0x20, RZ ;  /* 0x0000002065007824 */ /* 0x040fe200078e00ff */
[C---:B------:R-:W-:Y:S01]  /*5540*/  SHF.L.U32 R37, R101.reuse, 0x10, RZ ;  /* 0x0000001065257819 */ /* 0x040fe200000006ff */
[C---:B------:R-:W-:Y:S01]  /*5550*/  IMAD.SHL.U32 R109, R101.reuse, 0x4, RZ ;  /* 0x00000004656d7824 */ /* 0x040fe200078e00ff */
[C---:B------:R-:W-:Y:S01]  /*5560*/  LOP3.LUT R102, R101.reuse, 0x2, RZ, 0xc0, !PT ;  /* 0x0000000265667812 */ /* 0x040fe200078ec0ff */
[----:B------:R-:W-:Y:S01]  /*5570*/  USHF.R.S32.HI UR52, URZ, 0x1f, UR5 ;  /* 0x0000001fff347899 */ /* 0x000fe20008011405 */
[----:B------:R-:W-:Y:S01]  /*5580*/  LOP3.LUT R6, R0, 0xc0, RZ, 0xc0, !PT ;  /* 0x000000c000067812 */ /* 0x000fe200078ec0ff */
[----:B------:R-:W-:Y:S01]  /*5590*/  UMOV UR50, 0x400 ;  /* 0x0000040000327882 */ /* 0x000fe20000000000 */
[----:B------:R-:W2:Y:S01]  /*55a0*/  LDCU.64 UR6, c[0x0][0x888] ;  /* 0x00011100ff0677ac */ /* 0x000ea20008000a00 */
[----:B------:R-:W3:Y:S01]  /*55b0*/  LDC.64 R76, c[0x0][0x888] ;  /* 0x00022200ff4c7b82 */ /* 0x000ee20000000a00 */
[C---:B------:R-:W-:Y:S01]  /*55c0*/  LOP3.LUT R93, R101.reuse, 0x60, RZ, 0xc0, !PT ;  /* 0x00000060655d7812 */ /* 0x040fe200078ec0ff */
[----:B------:R-:W-:Y:S01]  /*55d0*/  HFMA2 R36, -RZ, RZ, 0, 0 ;  /* 0x00000000ff247431 */ /* 0x000fe200000001ff */
[----:B------:R-:W-:Y:S01]  /*55e0*/  LOP3.LUT R101, R101, 0x4, RZ, 0xc0, !PT ;  /* 0x0000000465657812 */ /* 0x000fe200078ec0ff */
[----:B------:R-:W-:Y:S01]  /*55f0*/  ULEA.HI UR52, UR52, UR5, URZ, 0x6 ;  /* 0x0000000534347291 */ /* 0x000fe2000f8f30ff */
[----:B------:R-:W-:Y:S01]  /*5600*/  LOP3.LUT R109, R6, 0x18, R109, 0xf8, !PT ;  /* 0x00000018066d7812 */ /* 0x000fe200078ef86d */
[----:B------:R-:W-:Y:S01]  /*5610*/  IMAD.MOV.U32 R92, RZ, RZ, 0x1 ;  /* 0x00000001ff5c7424 */ /* 0x000fe200078e00ff */
[----:B------:R-:W-:Y:S01]  /*5620*/  IADD3 R108, PT, PT, -R101, 0x2, RZ ;  /* 0x00000002656c7810 */ /* 0x000fe20007ffe1ff */
[----:B------:R-:W4:Y:S01]  /*5630*/  LDC.64 R78, c[0x0][0x890] ;  /* 0x00022400ff4e7b82 */ /* 0x000f220000000a00 */
[----:B------:R-:W-:-:S02]  /*5640*/  LOP3.LUT R109, R109, 0xf20, R0, 0xf8, !PT ;  /* 0x00000f206d6d7812 */ /* 0x000fc400078ef800 */
[----:B------:R-:W-:Y:S01]  /*5650*/  CS2R R90, SRZ ;  /* 0x00000000005a7805 */ /* 0x000fe2000001ff00 */
[----:B------:R-:W-:Y:S01]  /*5660*/  IMAD.MOV.U32 R46, RZ, RZ, RZ ;  /* 0x000000ffff2e7224 */ /* 0x000fe200078e00ff */
[----:B------:R-:W-:Y:S01]  /*5670*/  LOP3.LUT R37, R37, 0x600000, RZ, 0xc0, !PT ;  /* 0x0060000025257812 */ /* 0x000fe200078ec0ff */
[----:B------:R-:W-:Y:S01]  /*5680*/  IMAD.MOV R102, RZ, RZ, -R102 ;  /* 0x000000ffff667224 */ /* 0x000fe200078e0a66 */
[----:B-1----:R-:W-:Y:S01]  /*5690*/  ULEA UR50, UR4, UR50, 0x18 ;  /* 0x0000003204327291 */ /* 0x002fe2000f8ec0ff */
[----:B------:R-:W-:Y:S01]  /*56a0*/  IADD3 R101, PT, PT, -R101, RZ, RZ ;  /* 0x000000ff65657210 */ /* 0x000fe20007ffe1ff */
[----:B------:R-:W-:Y:S01]  /*56b0*/  IMAD.SHL.U32 R108, R108, 0x10, RZ ;  /* 0x000000106c6c7824 */ /* 0x000fe200078e00ff */
[----:B------:R-:W1:Y:S01]  /*56c0*/  LDCU UR60, c[0x0][0x370] ;  /* 0x00006e00ff3c77ac */ /* 0x000e620008000800 */
[----:B--2---:R-:W-:Y:S02]  /*56d0*/  IMAD.U32 R97, RZ, RZ, UR6 ;  /* 0x00000006ff617e24 */ /* 0x004fe4000f8e00ff */
[----:B------:R-:W-:Y:S01]  /*56e0*/  IMAD.U32 R96, RZ, RZ, UR7 ;  /* 0x00000007ff607e24 */ /* 0x000fe2000f8e00ff */
[----:B------:R-:W2:Y:S02]  /*56f0*/  LDCU.64 UR6, c[0x0][0x8a8] ;  /* 0x00011500ff0677ac */ /* 0x000ea40008000a00 */
[----:B------:R-:W1:Y:S01]  /*5700*/  LDS R2, [UR50+0x110] ;  /* 0x00011032ff027984 */ /* 0x000e620008000800 */
[----:B------:R-:W-:Y:S01]  /*5710*/  UIADD3 UR4, UPT, UPT, UR50, 0x200, URZ ;  /* 0x0000020032047890 */ /* 0x000fe2000fffe0ff */
[----:B------:R-:W1:Y:S05]  /*5720*/  LDCU UR45, c[0x0][0xb0c] ;  /* 0x00016180ff2d77ac */ /* 0x000e6a0008000800 */
[----:B------:R-:W-:Y:S01]  /*5730*/  IMAD.U32 R0, RZ, RZ, UR4 ;  /* 0x00000004ff007e24 */ /* 0x000fe2000f8e00ff */
[----:B------:R-:W-:Y:S01]  /*5740*/  LEA R109, R109, UR4, 0x1 ;  /* 0x000000046d6d7c11 */ /* 0x000fe2000f8e08ff */
[----:B------:R-:W1:Y:S01]  /*5750*/  LDCU UR38, c[0x0][0xb30] ;  /* 0x00016600ff2677ac */ /* 0x000e620008000800 */
[----:B------:R-:W1:Y:S01]  /*5760*/  LDCU UR61, c[0x0][0x388] ;  /* 0x00007100ff3d77ac */ /* 0x000e620008000800 */
[----:B--2---:R-:W-:-:S02]  /*5770*/  IMAD.U32 R99, RZ, RZ, UR6 ;  /* 0x00000006ff637e24 */ /* 0x004fc4000f8e00ff */
[----:B------:R-:W-:Y:S01]  /*5780*/  IMAD.U32 R98, RZ, RZ, UR7 ;  /* 0x00000007ff627e24 */ /* 0x000fe2000f8e00ff */
[----:B------:R-:W2:Y:S01]  /*5790*/  LDCU.64 UR46, c[0x0][0xb28] ;  /* 0x00016500ff2e77ac */ /* 0x000ea20008000a00 */
[----:B------:R-:W1:Y:S01]  /*57a0*/  LDCU.64 UR62, c[0x0][0x8b0] ;  /* 0x00011600ff3e77ac */ /* 0x000e620008000a00 */
[----:B------:R-:W1:Y:S01]  /*57b0*/  LDCU.128 UR56, c[0x0][0xb10] ;  /* 0x00016200ff3877ac */ /* 0x000e620008000c00 */
[----:B------:R-:W1:Y:S01]  /*57c0*/  LDCU UR55, c[0x0][0x374] ;  /* 0x00006e80ff3777ac */ /* 0x000e620008000800 */
[----:B------:R-:W-:Y:S01]  /*57d0*/  USHF.R.S32.HI UR52, URZ, 0x6, UR52 ;  /* 0x00000006ff347899 */ /* 0x000fe20008011434 */
[----:B------:R-:W-:Y:S01]  /*57e0*/  UMOV UR53, URZ ;  /* 0x000000ff00357c82 */ /* 0x000fe20008000000 */
[----:B------:R-:W-:Y:S01]  /*57f0*/  UMOV UR54, URZ ;  /* 0x000000ff00367c82 */ /* 0x000fe20008000000 */
[C---:B-1----:R-:W-:Y:S01]  /*5800*/  VIADD R3, R2.reuse, 0x40 ;  /* 0x0000004002037836 */ /* 0x042fe20000000000 */
[----:B------:R-:W-:-:S04]  /*5810*/  LOP3.LUT R2, R2, 0xffff, RZ, 0xc0, !PT ;  /* 0x0000ffff02027812 */ /* 0x000fc800078ec0ff */
[----:B------:R-:W-:-:S05]  /*5820*/  LOP3.LUT R3, R3, 0xffff, RZ, 0xc0, !PT ;  /* 0x0000ffff03037812 */ /* 0x000fca00078ec0ff */
[----:B--234-:R1:W-:Y:S02]  /*5830*/  STL.64 [R1], R2 ;  /* 0x0000000201007387 */ /* 0x01c3e40000100a00 */
.L_x_106:
[----:B-1----:R-:W-:Y:S04]  /*5840*/  SHF.L.U32 R3, R90, 0x1f, RZ ;  /* 0x0000001f5a037819 */ /* 0x002fe800000006ff */
[----:B------:R-:W1:Y:S02]  /*5850*/  SYNCS.PHASECHK.TRANS64.TRYWAIT P0, [UR50+0xc0], R3 ;  /* 0x0000c003ff0075a7 */ /* 0x000e640008001132 */
[----:B-1----:R-:W-:Y:S05]  /*5860*/  @!P0 BRA `(.L_x_76) ;  /* 0x0000003400c08947 */ /* 0x002fea0003800000 */
.L_x_153:
[----:B------:R-:W2:Y:S01]  /*5870*/  LDS.128 R80, [UR50+0x100] ;  /* 0x00010032ff507984 */ /* 0x000ea20008000c00 */
[----:B------:R-:W-:Y:S01]  /*5880*/  UIADD3 UR4, UPT, UPT, UR50, 0xc8, URZ ;  /* 0x000000c832047890 */ /* 0x000fe2000fffe0ff */
[----:B------:R-:W-:Y:S01]  /*5890*/  IMAD R2, R36, 0x4, R1 ;  /* 0x0000000424027824 */ /* 0x000fe200078e0201 */
[----:B------:R-:W-:Y:S01]  /*58a0*/  UISETP.GE.AND UP1, UPT, UR39, 0x1, UPT ;  /* 0x000000012700788c */ /* 0x000fe2000bf26270 */
[----:B------:R-:W-:Y:S01]  /*58b0*/  @!PT LDS RZ, [RZ] ;  /* 0x00000000fffff984 */ /* 0x000fe20000000800 */
[----:B------:R-:W-:Y:S01]  /*58c0*/  @!PT LDS RZ, [RZ] ;  /* 0x00000000fffff984 */ /* 0x000fe20000000800 */
[----:B------:R-:W-:Y:S01]  /*58d0*/  @!PT LDS RZ, [RZ] ;  /* 0x00000000fffff984 */ /* 0x000fe20000000800 */
[----:B------:R-:W-:Y:S01]  /*58e0*/  @!PT LDS RZ, [RZ] ;  /* 0x00000000fffff984 */ /* 0x000fe20000000800 */
[----:B------:R3:W-:Y:S06]  /*58f0*/  MEMBAR.ALL.CTA ;  /* 0x0000000000007992 */ /* 0x0007ec0000008000 */
[----:B---3--:R-:W3:Y:S01]  /*5900*/  FENCE.VIEW.ASYNC.S ;  /* 0x00000000000073c6 */ /* 0x008ee20000000000 */
[----:B------:R-:W-:Y:S09]  /*5910*/  UPRMT UR4, URZ, 0x654, UR4 ;  /* 0x00000654ff047896 */ /* 0x000ff20008000004 */
[----:B---3--:R-:W-:Y:S01]  /*5920*/  SYNCS.ARRIVE.TRANS64.RED.A1T0 RZ, [UR4], RZ ;  /* 0x000000ffffff79a7 */ /* 0x008fe20008100404 */
[----:B------:R-:W5:Y:S01]  /*5930*/  LDL R2, [R2] ;  /* 0x0000000002027983 */ /* 0x000f620000100800 */
[----:B--2---:R-:W-:Y:S11]  /*5940*/  LOP3.LUT P0, RZ, R82, 0x1, RZ, 0xc0, !PT ;  /* 0x0000000152ff7812 */ /* 0x004ff6000780c0ff */
[----:B------:R-:W-:Y:S02]  /*5950*/  @!UPT UIADD3 URZ, UPT, UPT, URZ, URZ, URZ ;  /* 0x000000fffffff290 */ /* 0x000fe4000fffe0ff */
[----:B------:R-:W-:Y:S01]  /*5960*/  VOTEU.ANY UP0, P0 ;  /* 0x0000000000ff7886 */ /* 0x000fe20000000100 */
[----:B------:R-:W-:Y:S11]  /*5970*/  PLOP3.LUT P0, PT, PT, PT, UP0, 0x80, 0x8 ;  /* 0x000000000008781c */ /* 0x000ff60003f0f008 */
[----:B------:R-:W-:Y:S02]  /*5980*/  @!UPT UIADD3 URZ, UPT, UPT, URZ, URZ, URZ ;  /* 0x000000fffffff290 */ /* 0x000fe4000fffe0ff */
[----:B-1----:R-:W-:Y:S02]  /*5990*/  @P0 MOV R3, R80 ;  /* 0x0000005000030202 */ /* 0x002fe40000000f00 */
[----:B------:R-:W-:Y:S02]  /*59a0*/  @P0 LOP3.LUT R0, R81, 0xffff, RZ, 0xc0, !PT ;  /* 0x0000ffff51000812 */ /* 0x000fe400078ec0ff */
[----:B------:R-:W-:Y:S02]  /*59b0*/  @P0 R2UR UR5, R3 ;  /* 0x00000000030502ca */ /* 0x000fe400000e0000 */
[----:B------:R-:W-:Y:S01]  /*59c0*/  @P0 R2UR UR4, R0 ;  /* 0x00000000000402ca */ /* 0x000fe200000e0000 */
[----:B------:R-:W-:Y:S05]  /*59d0*/  IMAD.U32 R0, RZ, RZ, UR52 ;  /* 0x00000034ff007e24 */ /* 0x000fea000f8e00ff */
[----:B------:R-:W-:Y:S05]  /*59e0*/  IABS R3, R0 ;  /* 0x0000000000037213 */ /* 0x000fea0000000000 */
[----:B------:R-:W-:Y:S02]  /*59f0*/  @UP0 UMOV UR37, UR5 ;  /* 0x0000000500250c82 */ /* 0x000fe40008000000 */
[----:B------:R-:W-:Y:S01]  /*5a00*/  @UP0 UMOV UR36, UR4 ;  /* 0x0000000400240c82 */ /* 0x000fe20008000000 */
[----:B------:R-:W-:Y:S05]  /*5a10*/  BRA.U !UP1, `(.L_x_77) ;  /* 0x0000000109cc7547 */ /* 0x000fea000b800000 */
[----:B------:R-:W1:Y:S01]  /*5a20*/  LDCU UR9, c[0x0][0xb20] ;  /* 0x00016400ff0977ac */ /* 0x000e620008000800 */
[----:B------:R-:W-:Y:S02]  /*5a30*/  UIMAD.WIDE.U32 UR4, UR55, UR59, URZ ;  /* 0x0000003b370472a5 */ /* 0x000fe4000f8e00ff */
[----:B------:R-:W-:Y:S02]  /*5a40*/  UIMAD.WIDE.U32 UR6, UR60, UR56, URZ ;  /* 0x000000383c0672a5 */ /* 0x000fe4000f8e00ff */
[----:B------:R-:W-:Y:S02]  /*5a50*/  UIMAD.WIDE.U32 UR10, UR36, UR59, URZ ;  /* 0x0000003b240a72a5 */ /* 0x000fe4000f8e00ff */
[----:B------:R-:W-:Y:S02]  /*5a60*/  UISETP.NE.AND UP0, UPT, UR58, 0x1, UPT ;  /* 0x000000013a00788c */ /* 0x000fe4000bf05270 */
[----:B------:R-:W-:Y:S02]  /*5a70*/  UISETP.NE.AND UP1, UPT, UR45, 0x1, UPT ;  /* 0x000000012d00788c */ /* 0x000fe4000bf25270 */
[----:B------:R-:W-:Y:S02]  /*5a80*/  UISETP.NE.AND UP2, UPT, UR39, 0x1, UPT ;  /* 0x000000012700788c */ /* 0x000fe4000bf45270 */
[----:B------:R-:W-:Y:S01]  /*5a90*/  UIMAD.WIDE.U32 UR12, UR37, UR56, URZ ;  /* 0x00000038250c72a5 */ /* 0x000fe2000f8e00ff */
[----:B------:R-:W-:Y:S01]  /*5aa0*/  UMOV UR4, UR5 ;  /* 0x0000000500047c82 */ /* 0x000fe20008000000 */
[----:B------:R-:W-:Y:S01]  /*5ab0*/  UMOV UR6, UR11 ;  /* 0x0000000b00067c82 */ /* 0x000fe20008000000 */
[----:B-1----:R-:W-:Y:S03]  /*5ac0*/  USHF.R.U32.HI UR8, URZ, UR9, UR4 ;  /* 0x00000009ff087299 */ /* 0x002fe60008011604 */
[----:B------:R-:W-:Y:S02]  /*5ad0*/  UMOV UR4, UR7 ;  /* 0x0000000700047c82 */ /* 0x000fe40008000000 */
[----:B------:R-:W-:Y:S02]  /*5ae0*/  USHF.R.U32.HI UR5, URZ, UR57, UR4 ;  /* 0x00000039ff057299 */ /* 0x000fe40008011604 */
[----:B------:R-:W-:Y:S02]  /*5af0*/  USEL UR4, UR55, UR8, !UP0 ;  /* 0x0000000837047287 */ /* 0x000fe4000c000000 */
[----:B------:R-:W-:Y:S02]  /*5b00*/  USHF.R.U32.HI UR8, URZ, UR9, UR6 ;  /* 0x00000009ff087299 */ /* 0x000fe40008011606 */
[----:B------:R-:W-:Y:S02]  /*5b10*/  UIMAD.WIDE.U32 UR6, UR4, UR46, URZ ;  /* 0x0000002e040672a5 */ /* 0x000fe4000f8e00ff */
[----:B------:R-:W-:Y:S02]  /*5b20*/  USEL UR9, UR60, UR5, !UP1 ;  /* 0x000000053c097287 */ /* 0x000fe4000c800000 */
[----:B------:R-:W-:Y:S02]  /*5b30*/  USEL UR8, UR36, UR8, !UP0 ;  /* 0x0000000824087287 */ /* 0x000fe4000c000000 */
[----:B------:R-:W-:Y:S01]  /*5b40*/  UIMAD.WIDE.U32 UR10, UR9, UR46, URZ ;  /* 0x0000002e090a72a5 */ /* 0x000fe2000f8e00ff */
[----:B------:R-:W-:Y:S01]  /*5b50*/  UMOV UR6, UR7 ;  /* 0x0000000700067c82 */ /* 0x000fe20008000000 */
[----:B------:R-:W-:Y:S01]  /*5b60*/  UMOV UR5, UR13 ;  /* 0x0000000d00057c82 */ /* 0x000fe20008000000 */
[----:B------:R-:W-:Y:S02]  /*5b70*/  @UP2 USHF.R.U32.HI UR4, URZ, UR47, UR6 ;  /* 0x0000002fff042299 */ /* 0x000fe40008011606 */
[----:B------:R-:W-:Y:S02]  /*5b80*/  USHF.R.U32.HI UR5, URZ, UR57, UR5 ;  /* 0x00000039ff057299 */ /* 0x000fe40008011605 */
[----:B------:R-:W-:Y:S02]  /*5b90*/  UIMAD UR4, UR39, UR4, URZ ;  /* 0x00000004270472a4 */ /* 0x000fe4000f8e02ff */
[----:B------:R-:W-:Y:S02]  /*5ba0*/  USEL UR5, UR37, UR5, !UP1 ;  /* 0x0000000525057287 */ /* 0x000fe4000c800000 */
[----:B------:R-:W-:Y:S01]  /*5bb0*/  UISETP.GE.AND UP0, UPT, UR8, UR4, UPT ;  /* 0x000000040800728c */ /* 0x000fe2000bf06270 */
[----:B------:R-:W-:Y:S01]  /*5bc0*/  UMOV UR6, UR11 ;  /* 0x0000000b00067c82 */ /* 0x000fe20008000000 */
[----:B------:R-:W-:Y:S02]  /*5bd0*/  UIMAD.WIDE.U32 UR10, UR8, UR46, URZ ;  /* 0x0000002e080a72a5 */ /* 0x000fe4000f8e00ff */
[----:B------:R-:W-:Y:S04]  /*5be0*/  @UP2 USHF.R.U32.HI UR9, URZ, UR47, UR6 ;  /* 0x0000002fff092299 */ /* 0x000fe80008011606 */
[----:B------:R-:W-:Y:S01]  /*5bf0*/  UIMAD UR6, UR39, UR9, URZ ;  /* 0x00000009270672a4 */ /* 0x000fe2000f8e02ff */
[----:B------:R-:W-:Y:S03]  /*5c00*/  UMOV UR4, UR11 ;  /* 0x0000000b00047c82 */ /* 0x000fe60008000000 */
[----:B------:R-:W-:Y:S02]  /*5c10*/  UISETP.GE.OR UP0, UPT, UR5, UR6, UP0 ;  /* 0x000000060500728c */ /* 0x000fe40008706670 */
[----:B------:R-:W-:Y:S02]  /*5c20*/  USHF.R.U32.HI UR4, URZ, UR47, UR4 ;  /* 0x0000002fff047299 */ /* 0x000fe40008011604 */
[----:B------:R-:W-:Y:S02]  /*5c30*/  UIMAD.WIDE.U32 UR6, UR5, UR46, URZ ;  /* 0x0000002e050672a5 */ /* 0x000fe4000f8e00ff */
[----:B------:R-:W-:Y:S02]  /*5c40*/  USEL UR11, UR8, UR4, !UP2 ;  /* 0x00000004080b7287 */ /* 0x000fe4000d000000 */
[----:B------:R-:W-:Y:S02]  /*5c50*/  UIADD3 UR6, UPT, UPT, -UR5, URZ, URZ ;  /* 0x000000ff05067290 */ /* 0x000fe4000fffe1ff */
[----:B------:R-:W-:Y:S02]  /*5c60*/  UIADD3 UR10, UPT, UPT, -UR11, URZ, URZ ;  /* 0x000000ff0b0a7290 */ /* 0x000fe4000fffe1ff */
[----:B------:R-:W-:Y:S02]  /*5c70*/  UIMAD UR6, UR45, UR6, UR37 ;  /* 0x000000062d0672a4 */ /* 0x000fe4000f8e0225 */
[----:B------:R-:W-:Y:S01]  /*5c80*/  UIMAD UR10, UR39, UR10, UR8 ;  /* 0x0000000a270a72a4 */ /* 0x000fe2000f8e0208 */
[----:B------:R-:W-:Y:S01]  /*5c90*/  @!UP0 UMOV UR4, UR7 ;  /* 0x0000000700048c82 */ /* 0x000fe20008000000 */
[----:B------:R-:W-:Y:S02]  /*5ca0*/  UIADD3 UR7, UPT, UPT, -UR8, URZ, URZ ;  /* 0x000000ff08077290 */ /* 0x000fe4000fffe1ff */
[----:B------:R-:W-:Y:S04]  /*5cb0*/  @!UP0 USHF.R.U32.HI UR4, URZ, UR47, UR4 ;  /* 0x0000002fff048299 */ /* 0x000fe80008011604 */
[----:B------:R-:W-:Y:S04]  /*5cc0*/  @!UP0 USEL UR4, UR5, UR4, !UP2 ;  /* 0x0000000405048287 */ /* 0x000fe8000d000000 */
[----:B------:R-:W-:Y:S02]  /*5cd0*/  @!UP0 UIMAD UR9, UR9, UR10, UR4 ;  /* 0x0000000a090982a4 */ /* 0x000fe4000f8e0204 */
[----:B------:R-:W-:Y:S02]  /*5ce0*/  @!UP0 UIADD3 UR10, UPT, UPT, UR11, -UR4, URZ ;  /* 0x800000040b0a8290 */ /* 0x000fe4000fffe0ff */
[----:B------:R-:W-:Y:S02]  /*5cf0*/  UIMAD UR4, UR58, UR7, UR36 ;  /* 0x000000073a0472a4 */ /* 0x000fe4000f8e0224 */
[----:B------:R-:W-:Y:S03]  /*5d00*/  @!UP0 UIMAD UR8, UR10, UR39, UR5 ;  /* 0x000000270a0882a4 */ /* 0x000fe6000f8e0205 */
[----:B------:R-:W-:Y:S02]  /*5d10*/  @!UP0 UMOV UR5, UR9 ;  /* 0x0000000900058c82 */ /* 0x000fe40008000000 */
[----:B------:R-:W-:Y:S02]  /*5d20*/  UIMAD UR37, UR5, UR45, UR6 ;  /* 0x0000002d052572a4 */ /* 0x000fe4000f8e0206 */
[----:B------:R-:W-:Y:S11]  /*5d30*/  UIMAD UR36, UR8, UR58, UR4 ;  /* 0x0000003a082472a4 */ /* 0x000ff6000f8e0204 */
[----:B------:R-:W-:Y:S01]  /*5d40*/  @!UPT UIADD3 URZ, UPT, UPT, URZ, URZ, URZ ;  /* 0x000000fffffff290 */ /* 0x000fe2000fffe0ff */
.L_x_77:
[----:B------:R-:W-:Y:S01]  /*5d50*/  UISETP.NE.AND UP4, UPT, UR61, URZ, UPT ;  /* 0x000000ff3d00728c */ /* 0x000fe2000bf85270 */
[----:B------:R-:W-:Y:S01]  /*5d60*/  R2UR UR6, R3 ;  /* 0x00000000030672ca */ /* 0x000fe200000e0000 */
[----:B------:R-:W-:Y:S01]  /*5d70*/  UIADD3 UR11, UPT, UPT, UR50, 0x200, URZ ;  /* 0x00000200320b7890 */ /* 0x000fe2000fffe0ff */
[----:B------:R-:W-:Y:S01]  /*5d80*/  IABS R0, R0 ;  /* 0x0000000000007213 */ /* 0x000fe20000000000 */
[----:B------:R-:W-:Y:S01]  /*5d90*/  USHF.L.U32 UR42, UR27, 0x7, URZ ;  /* 0x000000071b2a7899 */ /* 0x000fe200080006ff */
[----:B------:R-:W-:Y:S03]  /*5da0*/  @P0 SHF.R.U32.HI R103, RZ, 0x10, R81 ;  /* 0x00000010ff670819 */ /* 0x000fe60000011651 */
[----:B------:R-:W-:Y:S05]  /*5db0*/  IMAD.MOV R0, RZ, RZ, -R0 ;  /* 0x000000ffff007224 */ /* 0x000fea00078e0a00 */
[----:B------:R-:W-:Y:S01]  /*5dc0*/  R2UR UR9, R0 ;  /* 0x00000000000972ca */ /* 0x000fe200000e0000 */
[----:B------:R-:W1:Y:S10]  /*5dd0*/  I2F.RP R5, UR6 ;  /* 0x0000000600057d06 */ /* 0x000e740008209400 */
[----:B-1----:R-:W1:Y:S02]  /*5de0*/  MUFU.RCP R3, R5 ;  /* 0x0000000500037308 */ /* 0x002e640000001000 */
[----:B-1----:R-:W-:Y:S08]  /*5df0*/  VIADD R4, R3, 0xffffffe ;  /* 0x0ffffffe03047836 */ /* 0x002ff00000000000 */
[----:B------:R-:W1:Y:S02]  /*5e00*/  F2I.FTZ.U32.TRUNC.NTZ R3, R4 ;  /* 0x0000000400037305 */ /* 0x000e64000021f000 */
[----:B-1----:R-:W-:Y:S01]  /*5e10*/  R2UR UR5, R3 ;  /* 0x00000000030572ca */ /* 0x002fe200000e0000 */
[----:B------:R-:W-:Y:S05]  /*5e20*/  IMAD.U32 R3, RZ, RZ, UR23 ;  /* 0x00000017ff037e24 */ /* 0x000fea000f8e00ff */
[----:B------:R-:W-:Y:S04]  /*5e30*/  IABS R3, R3 ;  /* 0x0000000300037213 */ /* 0x000fe80000000000 */
[----:B------:R-:W-:Y:S01]  /*5e40*/  R2UR UR8, R3 ;  /* 0x00000000030872ca */ /* 0x000fe200000e0000 */
[----:B------:R-:W-:Y:S02]  /*5e50*/  IMAD.U32 R3, RZ, RZ, UR61 ;  /* 0x0000003dff037e24 */ /* 0x000fe4000f8e00ff */
[----:B------:R-:W-:Y:S03]  /*5e60*/  UIADD3 UR4, UPT, UPT, URZ, -UR5, URZ ;  /* 0x80000005ff047290 */ /* 0x000fe6000fffe0ff */
[----:B------:R-:W-:Y:S01]  /*5e70*/  IABS R5, R3 ;  /* 0x0000000300057213 */ /* 0x000fe20000000000 */
[----:B------:R-:W-:Y:S03]  /*5e80*/  UIMAD UR7, UR4, UR6, URZ ;  /* 0x00000006040772a4 */ /* 0x000fe6000f8e02ff */
[----:B------:R-:W-:Y:S01]  /*5e90*/  UMOV UR4, URZ ;  /* 0x000000ff00047c82 */ /* 0x000fe20008000000 */
[----:B------:R-:W1:Y:S01]  /*5ea0*/  I2F.RP R0, R5 ;  /* 0x0000000500007306 */ /* 0x000e620000209400 */
[----:B------:R-:W-:Y:S07]  /*5eb0*/  UIMAD.WIDE.U32 UR4, UR5, UR7, UR4 ;  /* 0x00000007050472a5 */ /* 0x000fee000f8e0004 */
[----:B------:R-:W-:Y:S02]  /*5ec0*/  UMOV UR4, UR5 ;  /* 0x0000000500047c82 */ /* 0x000fe40008000000 */
[----:B------:R-:W-:Y:S01]  /*5ed0*/  UIMAD.WIDE.U32 UR4, UR4, UR8, URZ ;  /* 0x00000008040472a5 */ /* 0x000fe2000f8e00ff */
[----:B-1----:R-:W1:Y:S06]  /*5ee0*/  MUFU.RCP R0, R0 ;  /* 0x0000000000007308 */ /* 0x002e6c0000001000 */
[----:B------:R-:W-:Y:S02]  /*5ef0*/  UMOV UR43, UR5 ;  /* 0x00000005002b7c82 */ /* 0x000fe40008000000 */
[----:B------:R-:W-:Y:S04]  /*5f00*/  UIMAD UR4, UR43, UR9, UR8 ;  /* 0x000000092b0472a4 */ /* 0x000fe8000f8e0208 */
[----:B------:R-:W-:Y:S01]  /*5f10*/  UISETP.GT.U32.AND UP0, UPT, UR6, UR4, UPT ;  /* 0x000000040600728c */ /* 0x000fe2000bf04070 */
[----:B-1----:R-:W-:Y:S10]  /*5f20*/  IADD3 R6, PT, PT, R0, 0xffffffe, RZ ;  /* 0x0ffffffe00067810 */ /* 0x002ff40007ffe0ff */
[----:B------:R-:W-:Y:S02]  /*5f30*/  @!UP0 UIADD3 UR4, UPT, UPT, UR4, -UR6, URZ ;  /* 0x8000000604048290 */ /* 0x000fe4000fffe0ff */
[----:B------:R-:W-:Y:S01]  /*5f40*/  @!UP0 UIADD3 UR43, UPT, UPT, UR43, 0x1, URZ ;  /* 0x000000012b2b8890 */ /* 0x000fe2000fffe0ff */
[----:B------:R1:W2:Y:S01]  /*5f50*/  F2I.FTZ.U32.TRUNC.NTZ R7, R6 ;  /* 0x0000000600077305 */ /* 0x0002a2000021f000 */
[----:B------:R-:W-:Y:S02]  /*5f60*/  UISETP.GE.U32.AND UP2, UPT, UR4, UR6, UPT ;  /* 0x000000060400728c */ /* 0x000fe4000bf46070 */
[----:B------:R-:W-:Y:S02]  /*5f70*/  ULOP3.LUT UR4, UR23, UR52, URZ, 0x3c, !UPT ;  /* 0x0000003417047292 */ /* 0x000fe4000f8e3cff */
[----:B------:R-:W-:Y:S02]  /*5f80*/  UISETP.NE.AND UP0, UPT, UR52, URZ, UPT ;  /* 0x000000ff3400728c */ /* 0x000fe4000bf05270 */
[----:B------:R-:W-:Y:S05]  /*5f90*/  UISETP.GE.AND UP1, UPT, UR4, URZ, UPT ;  /* 0x000000ff0400728c */ /* 0x000fea000bf26270 */
[----:B------:R-:W-:Y:S01]  /*5fa0*/  @UP2 UIADD3 UR43, UPT, UPT, UR43, 0x1, URZ ;  /* 0x000000012b2b2890 */ /* 0x000fe2000fffe0ff */
[----:B-1----:R-:W-:Y:S02]  /*5fb0*/  HFMA2 R6, -RZ, RZ, 0, 0 ;  /* 0x00000000ff067431 */ /* 0x002fe400000001ff */
[--C-:B--2---:R-:W-:Y:S03]  /*5fc0*/  IMAD.MOV R4, RZ, RZ, -R7.reuse ;  /* 0x000000ffff047224 */ /* 0x104fe600078e0a07 */
[----:B------:R-:W-:Y:S02]  /*5fd0*/  @!UP1 UIADD3 UR43, UPT, UPT, -UR43, URZ, URZ ;  /* 0x000000ff2b2b9290 */ /* 0x000fe4000fffe1ff */
[----:B------:R-:W-:Y:S01]  /*5fe0*/  @!UP0 ULOP3.LUT UR43, URZ, UR52, URZ, 0x33, !UPT ;  /* 0x00000034ff2b8292 */ /* 0x000fe2000f8e33ff */
[----:B------:R-:W-:Y:S01]  /*5ff0*/  IMAD R3, R4, R5, RZ ;  /* 0x0000000504037224 */ /* 0x000fe200078e02ff */
[----:B------:R-:W-:Y:S02]  /*6000*/  UISETP.NE.AND UP0, UPT, UR38, 0x1, UPT ;  /* 0x000000012600788c */ /* 0x000fe4000bf05270 */
[----:B------:R-:W-:Y:S01]  /*6010*/  ULOP3.LUT UR4, UR43, UR61, URZ, 0x3c, !UPT ;  /* 0x0000003d2b047292 */ /* 0x000fe2000f8e3cff */
[----:B------:R-:W-:Y:S03]  /*6020*/  IMAD.HI.U32 R7, R7, R3, R6 ;  /* 0x0000000307077227 */ /* 0x000fe600078e0006 */
[----:B------:R-:W-:Y:S01]  /*6030*/  UISETP.GE.AND UP3, UPT, UR4, URZ, UPT ;  /* 0x000000ff0400728c */ /* 0x000fe2000bf66270 */
[----:B------:R-:W-:Y:S04]  /*6040*/  IMAD.U32 R0, RZ, RZ, UR43 ;  /* 0x0000002bff007e24 */ /* 0x000fe8000f8e00ff */
[----:B------:R-:W1:Y:S01]  /*6050*/  @!UP0 LDCU.128 UR12, c[0x0][0xb10] ;  /* 0x00016200ff0c87ac */ /* 0x000e620008000c00 */
[----:B------:R-:W-:Y:S05]  /*6060*/  IABS R0, R0 ;  /* 0x0000000000007213 */ /* 0x000fea0000000000 */
[----:B------:R-:W-:Y:S01]  /*6070*/  IMAD.HI.U32 R7, R7, R0, RZ ;  /* 0x0000000007077227 */ /* 0x000fe200078e00ff */
[----:B------:R-:W2:Y:S03]  /*6080*/  @!UP0 LDCU UR5, c[0x0][0xb0c] ;  /* 0x00016180ff0587ac */ /* 0x000ea60008000800 */
[----:B------:R-:W-:Y:S01]  /*6090*/  IMAD.MOV R3, RZ, RZ, -R7 ;  /* 0x000000ffff037224 */ /* 0x000fe200078e0a07 */
[----:B------:R-:W3:Y:S03]  /*60a0*/  @!UP0 LDCU UR10, c[0x0][0xb20] ;  /* 0x00016400ff0a87ac */ /* 0x000ee60008000800 */
[C---:B------:R-:W-:Y:S01]  /*60b0*/  IMAD R0, R5.reuse, R3, R0 ;  /* 0x0000000305007224 */ /* 0x040fe200078e0200 */
[----:B-1----:R-:W-:Y:S04]  /*60c0*/  UIMAD.WIDE.U32 UR6, UR37, UR12, URZ ;  /* 0x0000000c250672a5 */ /* 0x002fe8000f8e00ff */
[----:B------:R-:W-:Y:S01]  /*60d0*/  ISETP.GT.U32.AND P1, PT, R5, R0, PT ;  /* 0x000000000500720c */ /* 0x000fe20003f24070 */
[----:B------:R-:W-:Y:S02]  /*60e0*/  UIMAD.WIDE.U32 UR8, UR36, UR15, URZ ;  /* 0x0000000f240872a5 */ /* 0x000fe4000f8e00ff */
[----:B------:R-:W-:Y:S01]  /*60f0*/  @!UP0 UISETP.NE.AND UP1, UPT, UR14, 0x1, UPT ;  /* 0x000000010e00888c */ /* 0x000fe2000bf25270 */
[----:B------:R-:W-:Y:S01]  /*6100*/  @!UP0 UMOV UR6, UR7 ;  /* 0x0000000700068c82 */ /* 0x000fe20008000000 */
[----:B--2---:R-:W-:Y:S02]  /*6110*/  @!UP0 UISETP.NE.AND UP2, UPT, UR5, 0x1, UPT ;  /* 0x000000010500888c */ /* 0x004fe4000bf45270 */
[----:B------:R-:W-:Y:S01]  /*6120*/  @!UP0 USHF.R.U32.HI UR6, URZ, UR13, UR6 ;  /* 0x0000000dff068299 */ /* 0x000fe20008011606 */
[----:B------:R-:W-:Y:S02]  /*6130*/  @!UP0 UMOV UR4, UR9 ;  /* 0x0000000900048c82 */ /* 0x000fe40008000000 */
[----:B---3--:R-:W-:Y:S03]  /*6140*/  @!UP0 USHF.R.U32.HI UR4, URZ, UR10, UR4 ;  /* 0x0000000aff048299 */ /* 0x008fe60008011604 */
[----:B------:R-:W-:Y:S01]  /*6150*/  @!P1 IMAD.IADD R0, R0, 0x1, -R5 ;  /* 0x0000000100009824 */ /* 0x000fe200078e0a05 */
[----:B------:R-:W-:Y:S01]  /*6160*/  @!UP0 USEL UR7, UR37, UR6, !UP2 ;  /* 0x0000000625078287 */ /* 0x000fe2000d000000 */
[----:B------:R-:W-:Y:S01]  /*6170*/  @!P1 IADD3 R7, PT, PT, R7, 0x1, RZ ;  /* 0x0000000107079810 */ /* 0x000fe20007ffe0ff */
[----:B------:R-:W-:Y:S02]  /*6180*/  @!UP0 USEL UR6, UR36, UR4, !UP1 ;  /* 0x0000000424068287 */ /* 0x000fe4000c800000 */
[----:B------:R-:W-:Y:S02]  /*6190*/  ISETP.GE.U32.AND P2, PT, R0, R5, PT ;  /* 0x000000050000720c */ /* 0x000fe40003f46070 */
[----:B------:R-:W-:Y:S02]  /*61a0*/  @!UP0 UIADD3 UR4, UPT, UPT, -UR7, UR6, URZ ;  /* 0x0000000607048290 */ /* 0x000fe4000fffe1ff */
[----:B------:R-:W-:Y:S02]  /*61b0*/  @!UP0 UIADD3 UR6, UPT, UPT, UR7, -UR6, URZ ;  /* 0x8000000607068290 */ /* 0x000fe4000fffe0ff */
[----:B------:R-:W-:Y:S02]  /*61c0*/  @!UP0 UIMAD UR37, UR4, UR5, UR37 ;  /* 0x00000005042582a4 */ /* 0x000fe4000f8e0225 */
[----:B------:R-:W-:Y:S02]  /*61d0*/  @!UP0 UIMAD UR36, UR6, UR14, UR36 ;  /* 0x0000000e062482a4 */ /* 0x000fe4000f8e0224 */
[----:B------:R-:W-:Y:S02]  /*61e0*/  ULOP3.LUT UP0, URZ, UR11, 0x1b0, URZ, 0xc0, !UPT ;  /* 0x000001b00bff7892 */ /* 0x000fe4000f80c0ff */
[----:B------:R-:W-:Y:S01]  /*61f0*/  UIADD3 UR4, UPT, UPT, -UR43, URZ, URZ ;  /* 0x000000ff2b047290 */ /* 0x000fe2000fffe1ff */
[----:B------:R-:W-:Y:S03]  /*6200*/  @P2 VIADD R7, R7, 0x1 ;  /* 0x0000000107072836 */ /* 0x000fe60000000000 */
[----:B------:R-:W-:Y:S02]  /*6210*/  UIMAD UR5, UR52, UR4, UR23 ;  /* 0x00000004340572a4 */ /* 0x000fe4000f8e0217 */
[----:B------:R-:W-:Y:S02]  /*6220*/  R2UR UR44, R7 ;  /* 0x00000000072c72ca */ /* 0x000fe400000e0000 */
[----:B------:R-:W-:Y:S11]  /*6230*/  USHF.L.U32 UR51, UR5, 0x6, URZ ;  /* 0x0000000605337899 */ /* 0x000ff600080006ff */
[----:B------:R-:W-:Y:S02]  /*6240*/  @!UP3 UIADD3 UR44, UPT, UPT, -UR44, URZ, URZ ;  /* 0x000000ff2c2cb290 */ /* 0x000fe4000fffe1ff */
[----:B------:R-:W-:Y:S04]  /*6250*/  @!UP4 ULOP3.LUT UR44, URZ, UR61, URZ, 0x33, !UPT ;  /* 0x0000003dff2cc292 */ /* 0x000fe8000f8e33ff */
[----:B------:R-:W-:Y:S04]  /*6260*/  UIADD3 UR4, UPT, UPT, -UR44, URZ, URZ ;  /* 0x000000ff2c047290 */ /* 0x000fe8000fffe1ff */
[----:B------:R-:W-:Y:S01]  /*6270*/  UIMAD UR43, UR61, UR4, UR43 ;  /* 0x000000043d2b72a4 */ /* 0x000fe2000f8e022b */
[----:B------:R-:W-:Y:S11]  /*6280*/  BRA.U !UP0, `(.L_x_78) ;  /* 0x00000001087c7547 */ /* 0x000ff6000b800000 */
[----:B------:R-:W1:Y:S01]  /*6290*/  LDCU.64 UR8, c[0x4][0x80] ;  /* 0x01001000ff0877ac */ /* 0x000e620008000a00 */
[----:B------:R-:W-:Y:S01]  /*62a0*/  MOV R16, 0x0 ;  /* 0x0000000000107802 */ /* 0x000fe20000000f00 */
[----:B------:R-:W-:Y:S01]  /*62b0*/  IMAD.MOV.U32 R8, RZ, RZ, 0x70 ;  /* 0x00000070ff087424 */ /* 0x000fe200078e00ff */
[----:B------:R-:W-:Y:S01]  /*62c0*/  MOV R12, 0x1 ;  /* 0x00000001000c7802 */ /* 0x000fe20000000f00 */
[----:B------:R-:W-:Y:S01]  /*62d0*/  IMAD.MOV.U32 R13, RZ, RZ, RZ ;  /* 0x000000ffff0d7224 */ /* 0x000fe200078e00ff */
[----:B------:R2:W3:Y:S01]  /*62e0*/  LDC.64 R14, c[0x4][R16] ;  /* 0x01000000100e7b82 */ /* 0x0004e20000000a00 */
[----:B------:R-:W4:Y:S01]  /*62f0*/  LDCU.64 UR6, c[0x4][0x88] ;  /* 0x01001100ff0677ac */ /* 0x000f220008000a00 */
[----:B------:R-:W4:Y:S01]  /*6300*/  LDCU.64 UR4, c[0x4][0x8] ;  /* 0x01000100ff0477ac */ /* 0x000f220008000a00 */
[----:B-1----:R-:W-:Y:S01]  /*6310*/  MOV R5, UR9 ;  /* 0x0000000900057c02 */ /* 0x002fe20008000f00 */
[----:B------:R-:W-:Y:S01]  /*6320*/  IMAD.U32 R4, RZ, RZ, UR8 ;  /* 0x00000008ff047e24 */ /* 0x000fe2000f8e00ff */
[----:B----4-:R-:W-:Y:S01]  /*6330*/  MOV R7, UR7 ;  /* 0x0000000700077c02 */ /* 0x010fe20008000f00 */
[----:B------:R-:W-:Y:S01]  /*6340*/  IMAD.U32 R6, RZ, RZ, UR6 ;  /* 0x00000006ff067e24 */ /* 0x000fe2000f8e00ff */
[----:B------:R-:W-:Y:S01]  /*6350*/  MOV R11, UR5 ;  /* 0x00000005000b7c02 */ /* 0x000fe20008000f00 */
[----:B------:R-:W-:Y:S02]  /*6360*/  IMAD.U32 R10, RZ, RZ, UR4 ;  /* 0x00000004ff0a7e24 */ /* 0x000fe4000f8e00ff */
[----:B------:R-:W-:Y:S07]  /*6370*/  LEPC R20, `(.L_x_79) ;  /* 0x000000001014794e */ /* 0x000fee0000000000 */
[----:B--23-5:R-:W-:Y:S05]  /*6380*/  CALL.ABS.NOINC R14 ;  /* 0x000000000e007343 */ /* 0x02cfea0003c00000 */
.L_x_79:
[----:B------:R-:W1:Y:S01]  /*6390*/  LDCU.64 UR8, c[0x4][0x80] ;  /* 0x01001000ff0877ac */ /* 0x000e620008000a00 */
[----:B------:R2:W3:Y:S01]  /*63a0*/  LDC.64 R14, c[0x4][R16] ;  /* 0x01000000100e7b82 */ /* 0x0004e20000000a00 */
[----:B------:R-:W-:Y:S02]  /*63b0*/  HFMA2 R12, -RZ, RZ, 0, 5.9604644775390625e-08 ;  /* 0x00000001ff0c7431 */ /* 0x000fe400000001ff */
[----:B------:R-:W-:Y:S02]  /*63c0*/  IMAD.MOV.U32 R8, RZ, RZ, 0x70 ;  /* 0x00000070ff087424 */ /* 0x000fe400078e00ff */
[----:B------:R-:W-:Y:S01]  /*63d0*/  IMAD.MOV.U32 R13, RZ, RZ, RZ ;  /* 0x000000ffff0d7224 */ /* 0x000fe200078e00ff */
[----:B------:R-:W4:Y:S01]  /*63e0*/  LDCU.64 UR6, c[0x4][0x88] ;  /* 0x01001100ff0677ac */ /* 0x000f220008000a00 */
[----:B------:R-:W5:Y:S01]  /*63f0*/  LDCU.64 UR4, c[0x4][0x8] ;  /* 0x01000100ff0477ac */ /* 0x000f620008000a00 */
[----:B-1----:R-:W-:Y:S02]  /*6400*/  MOV R4, UR8 ;  /* 0x0000000800047c02 */ /* 0x002fe40008000f00 */
[----:B------:R-:W-:Y:S02]  /*6410*/  MOV R5, UR9 ;  /* 0x0000000900057c02 */ /* 0x000fe40008000f00 */
[----:B----4-:R-:W-:Y:S01]  /*6420*/  MOV R7, UR7 ;  /* 0x0000000700077c02 */ /* 0x010fe20008000f00 */
[----:B------:R-:W-:Y:S01]  /*6430*/  IMAD.U32 R6, RZ, RZ, UR6 ;  /* 0x00000006ff067e24 */ /* 0x000fe2000f8e00ff */
[----:B-----5:R-:W-:Y:S01]  /*6440*/  MOV R11, UR5 ;  /* 0x00000005000b7c02 */ /* 0x020fe20008000f00 */
[----:B--2---:R-:W-:Y:S02]  /*6450*/  IMAD.U32 R10, RZ, RZ, UR4 ;  /* 0x00000004ff0a7e24 */ /* 0x004fe4000f8e00ff */
[----:B------:R-:W-:Y:S07]  /*6460*/  LEPC R20, `(.L_x_78) ;  /* 0x000000001014794e */ /* 0x000fee0000000000 */
[----:B---3--:R-:W-:Y:S05]  /*6470*/  CALL.ABS.NOINC R14 ;  /* 0x000000000e007343 */ /* 0x008fea0003c00000 */
.L_x_78:
[----:B------:R-:W-:Y:S01]  /*6480*/  R2UR UR5, R97 ;  /* 0x00000000610572ca */ /* 0x000fe200000e0000 */
[----:B------:R-:W-:Y:S01]  /*6490*/  UISETP.NE.U32.AND UP0, UPT, UR62, URZ, UPT ;  /* 0x000000ff3e00728c */ /* 0x000fe2000bf05070 */
[----:B------:R-:W-:Y:S02]  /*64a0*/  ISETP.NE.U32.AND P1, PT, R78, RZ, PT ;  /* 0x000000ff4e00720c */ /* 0x000fe40003f25070 */
[----:B------:R-:W-:Y:S01]  /*64b0*/  R2UR UR4, R96 ;  /* 0x00000000600472ca */ /* 0x000fe200000e0000 */
[----:B------:R-:W-:Y:S01]  /*64c0*/  UISETP.NE.AND.EX UP0, UPT, UR63, URZ, UPT, UP0 ;  /* 0x000000ff3f00728c */ /* 0x000fe2000bf05300 */
[----:B------:R-:W-:Y:S02]  /*64d0*/  ISETP.NE.AND.EX P1, PT, R79, RZ, PT, P1 ;  /* 0x000000ff4f00720c */ /* 0x000fe40003f25310 */
[----:B------:R-:W-:Y:S02]  /*64e0*/  ISETP.NE.AND P6, PT, R100, RZ, PT ;  /* 0x000000ff6400720c */ /* 0x000fe40003fc5270 */
[----:B------:R-:W-:Y:S03]  /*64f0*/  PLOP3.LUT P2, PT, PT, PT, PT, 0x8, 0x80 ;  /* 0x000000000080781c */ /* 0x000fe60003f4e170 */
[----:B------:R-:W-:Y:S04]  /*6500*/  ISETP.NE.U32.AND P3, PT, RZ, UR5, PT ;  /* 0x00000005ff007c0c */ /* 0x000fe8000bf65070 */
[----:B------:R-:W-:Y:S04]  /*6510*/  ISETP.NE.AND.EX P3, PT, RZ, UR4, PT, P3 ;  /* 0x00000004ff007c0c */ /* 0x000fe8000bf65330 */
[----:B------:R-:W-:Y:S01]  /*6520*/  @P6 PLOP3.LUT P2, PT, P1, PT, PT, 0x80, 0x8 ;  /* 0x000000000008681c */ /* 0x000fe20000f4f070 */
[----:B------:R-:W-:Y:S01]  /*6530*/  @!UPT UIADD3 URZ, UPT, UPT, URZ, URZ, URZ ;  /* 0x000000fffffff290 */ /* 0x000fe2000fffe0ff */
[----:B------:R-:W-:Y:S11]  /*6540*/  @!P1 BRA `(.L_x_80) ;  /* 0x0000000000309947 */ /* 0x000ff60003800000 */
[----:B------:R-:W-:Y:S01]  /*6550*/  ISETP.NE.U32.AND P0, PT, R76, RZ, PT ;  /* 0x000000ff4c00720c */ /* 0x000fe20003f05070 */
[----:B------:R-:W1:Y:S01]  /*6560*/  LDCU.64 UR4, c[0x0][0x358] ;  /* 0x00006b00ff0477ac */ /* 0x000e620008000a00 */
[----:B------:R-:W-:Y:S02]  /*6570*/  IMAD.MOV.U32 R94, RZ, RZ, 0x1 ;  /* 0x00000001ff5e7424 */ /* 0x000fe400078e00ff */
[----:B------:R-:W-:Y:S11]  /*6580*/  ISETP.NE.AND.EX P0, PT, R77, RZ, PT, P0 ;  /* 0x000000ff4d00720c */ /* 0x000ff60003f05300 */
[----:B------:R-:W-:Y:S02]  /*6590*/  @!UPT UIADD3 URZ, UPT, UPT, URZ, URZ, URZ ;  /* 0x000000fffffff290 */ /* 0x000fe4000fffe0ff */
[----:B------:R-:W2:Y:S01]  /*65a0*/  @P0 LDC.64 R4, c[0x0][0x888] ;  /* 0x00022200ff040b82 */ /* 0x000ea20000000a00 */
[----:B------:R-:W-:Y:S04]  /*65b0*/  @P0 IMAD R0, R17, R78, RZ ;  /* 0x0000004e11000224 */ /* 0x000fe800078e02ff */
[----:B--2---:R-:W-:Y:S04]  /*65c0*/  @P0 IMAD.WIDE R4, R0, 0x4, R4 ;  /* 0x0000000400040825 */ /* 0x004fe800078e0204 */
[----:B------:R-:W-:Y:S01]  /*65d0*/  HFMA2 R0, -RZ, RZ, 0, 5.9604644775390625e-08 ;  /* 0x00000001ff007431 */ /* 0x000fe200000001ff */
[----:B-1---5:R1:W5:Y:S04]  /*65e0*/  @P0 LDG.E R41, desc[UR4][R4.64] ;  /* 0x0000000404290981 */ /* 0x022368000c1e1900 */
[----:B------:R-:W-:Y:S01]  /*65f0*/  @!P0 PRMT R94, R0, 0x7610, R94 ;  /* 0x00007610005e8816 */ /* 0x000fe2000000005e */
[----:B-1----:R-:W2:Y:S06]  /*6600*/  @!P0 LDC R41, c[0x0][0x880] ;  /* 0x00022000ff298b82 */ /* 0x002eac0000000800 */
.L_x_80:
[----:B------:R-:W-:Y:S05]  /*6610*/  BRA.U !UP0, `(.L_x_81) ;  /* 0x00000001082c7547 */ /* 0x000fea000b800000 */
[----:B------:R-:W-:Y:S02]  /*6620*/  R2UR UR5, R99 ;  /* 0x00000000630572ca */ /* 0x000fe400000e0000 */
[----:B------:R-:W-:Y:S11]  /*6630*/  R2UR UR4, R98 ;  /* 0x00000000620472ca */ /* 0x000ff600000e0000 */
[----:B------:R-:W-:Y:S04]  /*6640*/  ISETP.NE.U32.AND P0, PT, RZ, UR5, PT ;  /* 0x00000005ff007c0c */ /* 0x000fe8000bf05070 */
[----:B------:R-:W-:Y:S01]  /*6650*/  ISETP.NE.AND.EX P0, PT, RZ, UR4, PT, P0 ;  /* 0x00000004ff007c0c */ /* 0x000fe2000bf05300 */
[----:B------:R-:W1:Y:S11]  /*6660*/  LDCU.64 UR4, c[0x0][0x358] ;  /* 0x00006b00ff0477ac */ /* 0x000e760008000a00 */
[----:B------:R-:W-:Y:S01]  /*6670*/  @!UPT UIADD3 URZ, UPT, UPT, URZ, URZ, URZ ;  /* 0x000000fffffff290 */ /* 0x000fe2000fffe0ff */
[----:B------:R-:W3:Y:S01]  /*6680*/  @P0 LDC.64 R4, c[0x0][0x8a8] ;  /* 0x00022a00ff040b82 */ /* 0x000ee20000000a00 */
[----:B------:R-:W-:Y:S04]  /*6690*/  @P0 IMAD R0, R17, UR62, RZ ;  /* 0x0000003e11000c24 */ /* 0x000fe8000f8e02ff */
[----:B---3--:R-:W-:Y:S05]  /*66a0*/  @P0 IMAD.WIDE R4, R0, 0x4, R4 ;  /* 0x0000000400040825 */ /* 0x008fea00078e0204 */
[----:B-1---5:R1:W5:Y:S02]  /*66b0*/  @P0 LDG.E R38, desc[UR4][R4.64] ;  /* 0x0000000404260981 */ /* 0x022364000c1e1900 */
[----:B-1----:R-:W3:Y:S02]  /*66c0*/  @!P0 LDC R38, c[0x0][0x8a0] ;  /* 0x00022800ff268b82 */ /* 0x002ee40000000800 */
.L_x_81:
[----:B--2--5:R-:W-:Y:S01]  /*66d0*/  FSETP.NEU.AND P0, PT, R41, RZ, PT ;  /* 0x000000ff2900720b */ /* 0x024fe20003f0d000 */
[----:B------:R-:W-:Y:S01]  /*66e0*/  IMAD.SHL.U32 R116, R46, 0x2000, RZ ;  /* 0x000020002e747824 */ /* 0x000fe200078e00ff */
[----:B------:R-:W-:Y:S01]  /*66f0*/  SEL R4, RZ, 0xffffffff, P3 ;  /* 0xffffffffff047807 */ /* 0x000fe20001800000 */
[----:B------:R-:W-:Y:S01]  /*6700*/  IMAD.SHL.U32 R105, R102, 0x10, RZ ;  /* 0x0000001066697824 */ /* 0x000fe200078e00ff */
[----:B------:R-:W-:Y:S01]  /*6710*/  @P6 LOP3.LUT P3, RZ, R94, 0xff, RZ, 0xc0, !PT ;  /* 0x000000ff5eff6812 */ /* 0x000fe2000786c0ff */
[----:B------:R-:W-:Y:S01]  /*6720*/  IMAD.IADD R114, R109, 0x1, R116 ;  /* 0x000000016d727824 */ /* 0x000fe200078e0274 */
[----:B------:R-:W-:Y:S01]  /*6730*/  @P6 SEL R111, RZ, 0xffffffff, P0 ;  /* 0xffffffffff6f6807 */ /* 0x000fe20000000000 */
[----:B------:R-:W-:Y:S01]  /*6740*/  IMAD.SHL.U32 R104, R101, 0x10, RZ ;  /* 0x0000001065687824 */ /* 0x000fe200078e00ff */
[----:B------:R-:W-:Y:S01]  /*6750*/  LOP3.LUT R47, R92, 0x1, RZ, 0x3c, !PT ;  /* 0x000000015c2f7812 */ /* 0x000fe200078e3cff */
[----:B------:R-:W-:Y:S01]  /*6760*/  IMAD.IADD R113, R114, 0x1, R105 ;  /* 0x0000000172717824 */ /* 0x000fe200078e0269 */
[----:B------:R-:W-:Y:S01]  /*6770*/  @P2 SEL R111, R4, R111, !P3 ;  /* 0x0000006f046f2207 */ /* 0x000fe20005800000 */
[----:B------:R-:W-:Y:S01]  /*6780*/  BSSY B1, `(.L_x_82) ;  /* 0x0000035000017945 */ /* 0x000fe20003800000 */
[----:B------:R-:W-:Y:S01]  /*6790*/  LEA R0, R46, UR50, 0x3 ;  /* 0x000000322e007c11 */ /* 0x000fe2000f8e18ff */
[----:B------:R-:W-:Y:S01]  /*67a0*/  IMAD.MOV.U32 R115, RZ, RZ, 0x1 ;  /* 0x00000001ff737424 */ /* 0x000fe200078e00ff */
[----:B------:R-:W-:Y:S01]  /*67b0*/  @P6 LOP3.LUT R111, R111, 0x1, RZ, 0xc0, !PT ;  /* 0x000000016f6f6812 */ /* 0x000fe200078ec0ff */
[----:B------:R-:W-:Y:S01]  /*67c0*/  IMAD.IADD R39, R37, 0x1, R2 ;  /* 0x0000000125277824 */ /* 0x000fe200078e0202 */
[----:B------:R-:W-:Y:S01]  /*67d0*/  LEA R106, R36, UR50, 0x3 ;  /* 0x00000032246a7c11 */ /* 0x000fe2000f8e18ff */
[----:B------:R-:W-:Y:S01]  /*67e0*/  IMAD.MOV.U32 R118, RZ, RZ, R46 ;  /* 0x000000ffff767224 */ /* 0x000fe200078e002e */
[----:B------:R-:W-:Y:S02]  /*67f0*/  ISETP.NE.U32.OR P5, PT, R111, 0x1, !P6 ;  /* 0x000000016f00780c */ /* 0x000fe400077a5470 */
[----:B------:R-:W-:Y:S02]  /*6800*/  CS2R R74, SRZ ;  /* 0x00000000004a7805 */ /* 0x000fe4000001ff00 */
[----:B------:R-:W-:Y:S02]  /*6810*/  SHF.L.U32 R3, R91, 0x1f, RZ ;  /* 0x0000001f5b037819 */ /* 0x000fe400000006ff */
[----:B------:R-:W-:Y:S02]  /*6820*/  CS2R R72, SRZ ;  /* 0x0000000000487805 */ /* 0x000fe4000001ff00 */
[----:B------:R-:W-:Y:S02]  /*6830*/  LOP3.LUT P2, R110, R94, 0xff, RZ, 0xc0, !PT ;  /* 0x000000ff5e6e7812 */ /* 0x000fe4000784c0ff */
[----:B------:R-:W-:Y:S02]  /*6840*/  CS2R R66, SRZ ;  /* 0x0000000000427805 */ /* 0x000fe4000001ff00 */
[----:B------:R-:W-:Y:S02]  /*6850*/  SEL R117, RZ, 0xffffffff, P0 ;  /* 0xffffffffff757807 */ /* 0x000fe40000000000 */
[----:B------:R-:W-:Y:S02]  /*6860*/  CS2R R64, SRZ ;  /* 0x0000000000407805 */ /* 0x000fe4000001ff00 */
[----:B------:R-:W-:Y:S02]  /*6870*/  CS2R R58, SRZ ;  /* 0x00000000003a7805 */ /* 0x000fe4000001ff00 */
[----:B------:R-:W-:Y:S02]  /*6880*/  CS2R R56, SRZ ;  /* 0x0000000000387805 */ /* 0x000fe4000001ff00 */
[----:B------:R-:W-:Y:S02]  /*6890*/  @P1 SEL R117, R4, R117, !P2 ;  /* 0x0000007504751207 */ /* 0x000fe40005000000 */
[----:B------:R-:W-:Y:S02]  /*68a0*/  CS2R R50, SRZ ;  /* 0x0000000000327805 */ /* 0x000fe4000001ff00 */
[----:B------:R-:W-:Y:S02]  /*68b0*/  CS2R R48, SRZ ;  /* 0x0000000000307805 */ /* 0x000fe4000001ff00 */
[----:B------:R-:W-:Y:S01]  /*68c0*/  @P5 SHF.L.U32 R5, R47, 0x1f, RZ ;  /* 0x0000001f2f055819 */ /* 0x000fe200000006ff */
[----:B------:R-:W-:Y:S01]  /*68d0*/  IMAD.IADD R112, R114, 0x1, R104 ;  /* 0x0000000172707824 */ /* 0x000fe200078e0268 */
[----:B------:R-:W-:Y:S01]  /*68e0*/  LOP3.LUT R117, R117, 0x1, RZ, 0xc0, !PT ;  /* 0x0000000175757812 */ /* 0x000fe200078ec0ff */
[----:B------:R-:W-:Y:S01]  /*68f0*/  IMAD.IADD R107, R108, 0x1, R113 ;  /* 0x000000016c6b7824 */ /* 0x000fe200078e0271 */
[----:B------:R-:W1:Y:S01]  /*6900*/  @P5 SYNCS.PHASECHK.TRANS64.TRYWAIT P4, [R0+URZ+0x80], R5 ;  /* 0x00008005000055a7 */ /* 0x000e6200080811ff */
[----:B------:R2:W4:Y:S01]  /*6910*/  SYNCS.PHASECHK.TRANS64.TRYWAIT P3, [R106+URZ+0xd0], R3 ;  /* 0x0000d0036a0075a7 */ /* 0x00052200080611ff */
[----:B-1----:R-:W-:Y:S01]  /*6920*/  @P5 SEL R115, RZ, 0x1, !P4 ;  /* 0x00000001ff735807 */ /* 0x002fe20006000000 */
[----:B--2-4-:R-:W-:Y:S06]  /*6930*/  @!P5 BRA `(.L_x_83) ;  /* 0x000000000064d947 */ /* 0x014fec0003800000 */
[----:B------:R-:W-:Y:S01]  /*6940*/  ISETP.NE.AND P1, PT, R115, RZ, PT ;  /* 0x000000ff7300720c */ /* 0x000fe20003f25270 */
[----:B------:R-:W-:Y:S01]  /*6950*/  BSSY B0, `(.L_x_84) ;  /* 0x000000e000007945 */ /* 0x000fe20003800000 */
[----:B------:R-:W-:Y:S02]  /*6960*/  ISETP.NE.U32.AND P0, PT, R117, 0x1, PT ;  /* 0x000000017500780c */ /* 0x000fe40003f05070 */
[----:B------:R-:W-:Y:S02]  /*6970*/  CS2R R50, SRZ ;  /* 0x0000000000327805 */ /* 0x000fe4000001ff00 */
[----:B------:R-:W-:Y:S02]  /*6980*/  CS2R R48, SRZ ;  /* 0x0000000000307805 */ /* 0x000fe4000001ff00 */
[----:B------:R-:W-:Y:S02]  /*6990*/  CS2R R58, SRZ ;  /* 0x00000000003a7805 */ /* 0x000fe4000001ff00 */
[----:B------:R-:W-:Y:S02]  /*69a0*/  CS2R R56, SRZ ;  /* 0x0000000000387805 */ /* 0x000fe4000001ff00 */
[----:B------:R-:W-:Y:S02]  /*69b0*/  CS2R R66, SRZ ;  /* 0x0000000000427805 */ /* 0x000fe4000001ff00 */
[----:B------:R-:W-:Y:S02]  /*69c0*/  CS2R R64, SRZ ;  /* 0x0000000000407805 */ /* 0x000fe4000001ff00 */
[----:B------:R-:W-:Y:S02]  /*69d0*/  CS2R R74, SRZ ;  /* 0x00000000004a7805 */ /* 0x000fe4000001ff00 */
[----:B------:R-:W-:Y:S01]  /*69e0*/  CS2R R72, SRZ ;  /* 0x0000000000487805 */ /* 0x000fe2000001ff00 */
[----:B------:R-:W-:Y:S06]  /*69f0*/  @P1 BRA `(.L_x_85) ;  /* 0x00000000000c1947 */ /* 0x000fec0003800000 */
[----:B------:R-:W-:Y:S04]  /*6a00*/  SHF.L.U32 R5, R47, 0x1f, RZ ;  /* 0x0000001f2f057819 */ /* 0x000fe800000006ff */
[----:B------:R-:W1:Y:S02]  /*6a10*/  SYNCS.PHASECHK.TRANS64.TRYWAIT P1, [R0+URZ+0x80], R5 ;  /* 0x00008005000075a7 */ /* 0x000e6400080211ff */
[----:B-1----:R-:W-:Y:S05]  /*6a20*/  @!P1 BRA `(.L_x_86) ;  /* 0x0000002400689947 */ /* 0x002fea0003800000 */
.L_x_85:
[----:B------:R-:W-:Y:S05]  /*6a30*/  BSYNC B0 ;  /* 0x0000000000007941 */ /* 0x000fea0003800000 */
.L_x_84:
[----:B------:R2:W4:Y:S01]  /*6a40*/  @P0 LDS.128 R48, [R114] ;  /* 0x0000000072300984 */ /* 0x0005220000000c00 */
[----:B------:R-:W-:Y:S03]  /*6a50*/  VIADD R118, R46, 0x1 ;  /* 0x000000012e767836 */ /* 0x000fe60000000000 */
[----:B------:R2:W2:Y:S04]  /*6a60*/  @P0 LDS.128 R56, [R113+0x10] ;  /* 0x0000100071380984 */ /* 0x0004a80000000c00 */
[----:B------:R2:W2:Y:S04]  /*6a70*/  @P0 LDS.128 R64, [R112+0x20] ;  /* 0x0000200070400984 */ /* 0x0004a80000000c00 */
[----:B------:R2:W2:Y:S01]  /*6a80*/  @P0 LDS.128 R72, [R107+0x10] ;  /* 0x000010006b480984 */ /* 0x0004a20000000c00 */
[C---:B------:R-:W-:Y:S04]  /*6a90*/  ISETP.NE.AND P0, PT, R118.reuse, 0x3, PT ;  /* 0x000000037600780c */ /* 0x040fe80003f05270 */
[----:B-1----:R-:W-:Y:S02]  /*6aa0*/  SEL R0, RZ, 0x1, P0 ;  /* 0x00000001ff007807 */ /* 0x002fe40000000000 */
[----:B------:R-:W-:Y:S02]  /*6ab0*/  SEL R118, R118, RZ, P0 ;  /* 0x000000ff76767207 */ /* 0x000fe40000000000 */
[----:B------:R-:W-:Y:S02]  /*6ac0*/  LOP3.LUT R47, R47, R0, RZ, 0x3c, !PT ;  /* 0x000000002f2f7212 */ /* 0x000fe400078e3cff */
.L_x_83:
[----:B------:R-:W-:Y:S05]  /*6ad0*/  BSYNC B1 ;  /* 0x0000000000017941 */ /* 0x000fea0003800000 */
.L_x_82:
[----:B------:R-:W-:Y:S04]  /*6ae0*/  SHF.R.U32.HI R0, RZ, 0x15, R39 ;  /* 0x00000015ff007819 */ /* 0x000fe80000011627 */
[----:B------:R-:W-:Y:S01]  /*6af0*/  LOP3.LUT P0, RZ, R0, 0x3, R95, 0x48, !PT ;  /* 0x0000000300ff7812 */ /* 0x000fe2000780485f */
[----:B------:R-:W-:Y:S01]  /*6b00*/  @!UPT UIADD3 URZ, UPT, UPT, URZ, URZ, URZ ;  /* 0x000000fffffff290 */ /* 0x000fe2000fffe0ff */
[----:B------:R-:W-:Y:S11]  /*6b10*/  @P3 BRA `(.L_x_87) ;  /* 0x0000000000083947 */ /* 0x000ff60003800000 */
[----:B------:R-:W1:Y:S02]  /*6b20*/  SYNCS.PHASECHK.TRANS64.TRYWAIT P1, [R106+URZ+0xd0], R3 ;  /* 0x0000d0036a0075a7 */ /* 0x000e6400080211ff */
[----:B-1----:R-:W-:Y:S05]  /*6b30*/  @!P1 BRA `(.L_x_88) ;  /* 0x0000002400389947 */ /* 0x002fea0003800000 */
.L_x_87:
[----:B------:R-:W-:Y:S05]  /*6b40*/  @!P0 BRA `(.L_x_89) ;  /* 0x0000000000408947 */ /* 0x000fea0003800000 */
[----:B------:R-:W1:Y:S01]  /*6b50*/  LDCU.64 UR8, c[0x4][0x70] ;  /* 0x01000e00ff0877ac */ /* 0x000e620008000a00 */
[----:B------:R-:W-:Y:S01]  /*6b60*/  MOV R3, 0x0 ;  /* 0x0000000000037802 */ /* 0x000fe20000000f00 */
[----:B------:R-:W-:Y:S02]  /*6b70*/  HFMA2 R12, -RZ, RZ, 0, 5.9604644775390625e-08 ;  /* 0x00000001ff0c7431 */ /* 0x000fe400000001ff */
[----:B------:R-:W-:Y:S02]  /*6b80*/  IMAD.MOV.U32 R8, RZ, RZ, 0x192 ;  /* 0x00000192ff087424 */ /* 0x000fe400078e00ff */
[----:B------:R-:W-:Y:S01]  /*6b90*/  IMAD.MOV.U32 R13, RZ, RZ, RZ ;  /* 0x000000ffff0d7224 */ /* 0x000fe200078e00ff */
[----:B------:R-:W5:Y:S01]  /*6ba0*/  LDCU.64 UR6, c[0x4][0x78] ;  /* 0x01000f00ff0677ac */ /* 0x000f620008000a00 */
[----:B------:R-:W2:Y:S01]  /*6bb0*/  LDC.64 R2, c[0x4][R3] ;  /* 0x0100000003027b82 */ /* 0x000ea20000000a00 */
[----:B------:R-:W3:Y:S01]  /*6bc0*/  LDCU.64 UR4, c[0x4][0x10] ;  /* 0x01000200ff0477ac */ /* 0x000ee20008000a00 */
[----:B-1----:R-:W-:Y:S01]  /*6bd0*/  MOV R5, UR9 ;  /* 0x0000000900057c02 */ /* 0x002fe20008000f00 */
[----:B------:R-:W-:Y:S01]  /*6be0*/  IMAD.U32 R4, RZ, RZ, UR8 ;  /* 0x00000008ff047e24 */ /* 0x000fe2000f8e00ff */
[----:B-----5:R-:W-:Y:S01]  /*6bf0*/  MOV R7, UR7 ;  /* 0x0000000700077c02 */ /* 0x020fe20008000f00 */
[----:B------:R-:W-:Y:S01]  /*6c00*/  IMAD.U32 R6, RZ, RZ, UR6 ;  /* 0x00000006ff067e24 */ /* 0x000fe2000f8e00ff */
[----:B---3--:R-:W-:Y:S01]  /*6c10*/  MOV R11, UR5 ;  /* 0x00000005000b7c02 */ /* 0x008fe20008000f00 */
[----:B------:R-:W-:Y:S02]  /*6c20*/  IMAD.U32 R10, RZ, RZ, UR4 ;  /* 0x00000004ff0a7e24 */ /* 0x000fe4000f8e00ff */
[----:B------:R-:W-:Y:S07]  /*6c30*/  LEPC R20, `(.L_x_89) ;  /* 0x000000001014794e */ /* 0x000fee0000000000 */
[----:B--2-4-:R-:W-:Y:S05]  /*6c40*/  CALL.ABS.NOINC R2 ;  /* 0x0000000002007343 */ /* 0x014fea0003c00000 */
.L_x_89:
[C---:B----4-:R-:W-:Y:S01]  /*6c50*/  SHF.L.U32 R40, R48.reuse, 0x10, RZ ;  /* 0x0000001030287819 */ /* 0x050fe200000006ff */
[----:B------:R-:W-:Y:S05]  /*6c60*/  WARPSYNC.ALL ;  /* 0x0000000000007948 */ /* 0x000fea0003800000 */
[----:B------:R-:W-:Y:S01]  /*6c70*/  R2UR UR4, R39 ;  /* 0x00000000270472ca */ /* 0x000fe200000e0000 */
[----:B------:R-:W-:Y:S01]  /*6c80*/  BSSY.RECONVERGENT B0, `(.L_x_90) ;  /* 0x0000088000007945 */ /* 0x000fe20003800200 */
[----:B------:R-:W-:Y:S02]  /*6c90*/  LOP3.LUT R43, R48, 0xffff0000, RZ, 0xc0, !PT ;  /* 0xffff0000302b7812 */ /* 0x000fe400078ec0ff */
[----:B------:R-:W-:Y:S02]  /*6ca0*/  SHF.L.U32 R42, R49, 0x10, RZ ;  /* 0x00000010312a7819 */ /* 0x000fe400000006ff */
[----:B------:R-:W-:Y:S02]  /*6cb0*/  SHF.L.U32 R45, R51, 0x10, RZ ;  /* 0x00000010332d7819 */ /* 0x000fe400000006ff */
[----:B--2---:R-:W-:Y:S02]  /*6cc0*/  LOP3.LUT R44, R75, 0xffff0000, RZ, 0xc0, !PT ;  /* 0xffff00004b2c7812 */ /* 0x004fe400078ec0ff */
[----:B------:R-:W-:Y:S02]  /*6cd0*/  ISETP.NE.AND P1, PT, R93, RZ, PT ;  /* 0x000000ff5d00720c */ /* 0x000fe40003f25270 */
[----:B------:R-:W-:Y:S01]  /*6ce0*/  IADD3 R46, PT, PT, R46, 0x1, RZ ;  /* 0x000000012e2e7810 */ /* 0x000fe20007ffe0ff */
[----:B------:R-:W3:Y:S02]  /*6cf0*/  LDTM.x32 R4, tmem[UR4] ;  /* 0x00000004000479ee */ /* 0x000ee400082c0000 */
[C---:B---3--:R-:W-:Y:S01]  /*6d00*/  FMUL R0, R38.reuse, R4 ;  /* 0x0000000426007220 */ /* 0x048fe20000400000 */
[C---:B------:R-:W-:Y:S01]  /*6d10*/  FMUL R2, R38.reuse, R5 ;  /* 0x0000000526027220 */ /* 0x040fe20000400000 */
[C---:B------:R-:W-:Y:S01]  /*6d20*/  FMUL R3, R38.reuse, R6 ;  /* 0x0000000626037220 */ /* 0x040fe20000400000 */
[----:B------:R-:W-:Y:S01]  /*6d30*/  FMUL R7, R38, R7 ;  /* 0x0000000726077220 */ /* 0x000fe20000400000 */
[----:B------:R-:W-:Y:S01]  /*6d40*/  FFMA R0, R41, R40, R0 ;  /* 0x0000002829007223 */ /* 0x000fe20000000000 */
[----:B------:R-:W-:Y:S01]  /*6d50*/  LOP3.LUT R40, R49, 0xffff0000, RZ, 0xc0, !PT ;  /* 0xffff000031287812 */ /* 0x000fe200078ec0ff */
[C---:B------:R-:W-:Y:S01]  /*6d60*/  FFMA R2, R41.reuse, R43, R2 ;  /* 0x0000002b29027223 */ /* 0x040fe20000000002 */
[C---:B------:R-:W-:Y:S01]  /*6d70*/  SHF.L.U32 R43, R50.reuse, 0x10, RZ ;  /* 0x00000010322b7819 */ /* 0x040fe200000006ff */
[C---:B------:R-:W-:Y:S01]  /*6d80*/  FFMA R3, R41.reuse, R42, R3 ;  /* 0x0000002a29037223 */ /* 0x040fe20000000003 */
[----:B------:R-:W-:Y:S01]  /*6d90*/  LOP3.LUT R42, R50, 0xffff0000, RZ, 0xc0, !PT ;  /* 0xffff0000322a7812 */ /* 0x000fe200078ec0ff */
[----:B------:R-:W-:Y:S01]  /*6da0*/  FMUL R4, R38, R8 ;  /* 0x0000000826047220 */ /* 0x000fe20000400000 */
[----:B------:R-:W-:Y:S01]  /*6db0*/  F2FP.BF16.F32.PACK_AB R52, R2, R0 ;  /* 0x000000000234723e */ /* 0x000fe200000010ff */
[----:B------:R-:W-:Y:S01]  /*6dc0*/  FFMA R7, R41, R40, R7 ;  /* 0x0000002829077223 */ /* 0x000fe20000000007 */
[----:B------:R-:W-:Y:S01]  /*6dd0*/  LOP3.LUT R40, R51, 0xffff0000, RZ, 0xc0, !PT ;  /* 0xffff000033287812 */ /* 0x000fe200078ec0ff */
[C---:B------:R-:W-:Y:S01]  /*6de0*/  FMUL R5, R38.reuse, R9 ;  /* 0x0000000926057220 */ /* 0x040fe20000400000 */
[C---:B------:R-:W-:Y:S01]  /*6df0*/  FMUL R6, R38.reuse, R10 ;  /* 0x0000000a26067220 */ /* 0x040fe20000400000 */
[----:B------:R-:W-:Y:S01]  /*6e00*/  FMUL R11, R38, R11 ;  /* 0x0000000b260b7220 */ /* 0x000fe20000400000 */
[----:B------:R-:W-:Y:S01]  /*6e10*/  F2FP.BF16.F32.PACK_AB R53, R7, R3 ;  /* 0x000000030735723e */ /* 0x000fe200000010ff */
[C---:B------:R-:W-:Y:S01]  /*6e20*/  FFMA R4, R41.reuse, R43, R4 ;  /* 0x0000002b29047223 */ /* 0x040fe20000000004 */
[C---:B------:R-:W-:Y:S01]  /*6e30*/  SHF.L.U32 R43, R56.reuse, 0x10, RZ ;  /* 0x00000010382b7819 */ /* 0x040fe200000006ff */
[----:B------:R-:W-:Y:S01]  /*6e40*/  FFMA R5, R41, R42, R5 ;  /* 0x0000002a29057223 */ /* 0x000fe20000000005 */
[----:B------:R-:W-:Y:S01]  /*6e50*/  LOP3.LUT R42, R57, 0xffff0000, RZ, 0xc0, !PT ;  /* 0xffff0000392a7812 */ /* 0x000fe200078ec0ff */
[----:B------:R-:W-:Y:S01]  /*6e60*/  FFMA R6, R41, R45, R6 ;  /* 0x0000002d29067223 */ /* 0x000fe20000000006 */
[----:B------:R-:W-:Y:S01]  /*6e70*/  SHF.L.U32 R45, R57, 0x10, RZ ;  /* 0x00000010392d7819 */ /* 0x000fe200000006ff */
[----:B------:R-:W-:Y:S01]  /*6e80*/  FFMA R11, R41, R40, R11 ;  /* 0x00000028290b7223 */ /* 0x000fe2000000000b */
[----:B------:R-:W-:Y:S01]  /*6e90*/  LOP3.LUT R40, R56, 0xffff0000, RZ, 0xc0, !PT ;  /* 0xffff000038287812 */ /* 0x000fe200078ec0ff */
[C---:B------:R-:W-:Y:S01]  /*6ea0*/  FMUL R8, R38.reuse, R12 ;  /* 0x0000000c26087220 */ /* 0x040fe20000400000 */
[----:B------:R-:W-:Y:S01]  /*6eb0*/  F2FP.BF16.F32.PACK_AB R54, R5, R4 ;  /* 0x000000040536723e */ /* 0x000fe200000010ff */
[C---:B------:R-:W-:Y:S01]  /*6ec0*/  FMUL R9, R38.reuse, R13 ;  /* 0x0000000d26097220 */ /* 0x040fe20000400000 */
[----:B------:R-:W-:Y:S01]  /*6ed0*/  F2FP.BF16.F32.PACK_AB R55, R11, R6 ;  /* 0x000000060b37723e */ /* 0x000fe200000010ff */
[C---:B------:R-:W-:Y:S01]  /*6ee0*/  FMUL R10, R38.reuse, R14 ;  /* 0x0000000e260a7220 */ /* 0x040fe20000400000 */
[----:B------:R-:W-:Y:S01]  /*6ef0*/  FMUL R15, R38, R15 ;  /* 0x0000000f260f7220 */ /* 0x000fe20000400000 */
[----:B------:R-:W-:Y:S01]  /*6f00*/  FFMA R8, R41, R43, R8 ;  /* 0x0000002b29087223 */ /* 0x000fe20000000008 */
[----:B------:R-:W-:Y:S01]  /*6f10*/  SHF.L.U32 R43, R59, 0x10, RZ ;  /* 0x000000103b2b7819 */ /* 0x000fe200000006ff */
[C---:B------:R-:W-:Y:S01]  /*6f20*/  FFMA R9, R41.reuse, R40, R9 ;  /* 0x0000002829097223 */ /* 0x040fe20000000009 */
[C---:B------:R-:W-:Y:S01]  /*6f30*/  SHF.L.U32 R40, R58.reuse, 0x10, RZ ;  /* 0x000000103a287819 */ /* 0x040fe200000006ff */
        /* <DEDUP_REMOVED lines=8> */
[----:B------:R-:W-:Y:S01]  /*6fc0*/  FMUL R14, R38, R18 ;  /* 0x00000012260e7220 */ /* 0x000fe20000400000 */
[----:B------:R-:W-:Y:S01]  /*6fd0*/  FFMA R12, R41, R40, R12 ;  /* 0x00000028290c7223 */ /* 0x000fe2000000000c */
[----:B------:R-:W-:Y:S01]  /*6fe0*/  LOP3.LUT R40, R59, 0xffff0000, RZ, 0xc0, !PT ;  /* 0xffff00003b287812 */ /* 0x000fe200078ec0ff */
[C---:B------:R-:W-:Y:S01]  /*6ff0*/  FFMA R13, R41.reuse, R42, R13 ;  /* 0x0000002a290d7223 */ /* 0x040fe2000000000d */
[----:B------:R-:W-:Y:S01]  /*7000*/  LOP3.LUT R42, R64, 0xffff0000, RZ, 0xc0, !PT ;  /* 0xffff0000402a7812 */ /* 0x000fe200078ec0ff */
[----:B------:R-:W-:Y:S01]  /*7010*/  FMUL R19, R38, R19 ;  /* 0x0000001326137220 */ /* 0x000fe20000400000 */
[----:B------:R-:W-:Y:S01]  /*7020*/  FFMA R14, R41, R43, R14 ;  /* 0x0000002b290e7223 */ /* 0x000fe2000000000e */
[----:B------:R-:W-:Y:S01]  /*7030*/  SHF.L.U32 R43, R64, 0x10, RZ ;  /* 0x00000010402b7819 */ /* 0x000fe200000006ff */
[----:B------:R1:W-:Y:S01]  /*7040*/  STS.128 [R114], R52 ;  /* 0x0000003472007388 */ /* 0x0003e20000000c00 */
[----:B------:R-:W-:Y:S01]  /*7050*/  F2FP.BF16.F32.PACK_AB R62, R13, R12 ;  /* 0x0000000c0d3e723e */ /* 0x000fe200000010ff */
[C---:B------:R-:W-:Y:S01]  /*7060*/  FMUL R16, R38.reuse, R20 ;  /* 0x0000001426107220 */ /* 0x040fe20000400000 */
        /* <DEDUP_REMOVED lines=8> */
[C---:B------:R-:W-:Y:S01]  /*70f0*/  FFMA R17, R41.reuse, R42, R17 ;  /* 0x0000002a29117223 */ /* 0x040fe20000000011 */
[----:B------:R-:W-:Y:S01]  /*7100*/  FFMA R18, R41, R45, R18 ;  /* 0x0000002d29127223 */ /* 0x000fe20000000012 */
[----:B------:R1:W-:Y:S01]  /*7110*/  STS.128 [R113+0x10], R60 ;  /* 0x0000103c71007388 */ /* 0x0003e20000000c00 */
[----:B------:R-:W-:Y:S01]  /*7120*/  SHF.L.U32 R45, R67, 0x10, RZ ;  /* 0x00000010432d7819 */ /* 0x000fe200000006ff */
[----:B------:R-:W-:Y:S01]  /*7130*/  FFMA R23, R41, R40, R23 ;  /* 0x0000002829177223 */ /* 0x000fe20000000017 */
[----:B------:R-:W-:Y:S01]  /*7140*/  LOP3.LUT R40, R66, 0xffff0000, RZ, 0xc0, !PT ;  /* 0xffff000042287812 */ /* 0x000fe200078ec0ff */
[C---:B------:R-:W-:Y:S01]  /*7150*/  FMUL R20, R38.reuse, R24 ;  /* 0x0000001826147220 */ /* 0x040fe20000400000 */
[----:B------:R-:W-:Y:S01]  /*7160*/  LOP3.LUT R42, R67, 0xffff0000, RZ, 0xc0, !PT ;  /* 0xffff0000432a7812 */ /* 0x000fe200078ec0ff */
[C---:B------:R-:W-:Y:S01]  /*7170*/  FMUL R21, R38.reuse, R25 ;  /* 0x0000001926157220 */ /* 0x040fe20000400000 */
[----:B------:R-:W-:Y:S01]  /*7180*/  F2FP.BF16.F32.PACK_AB R68, R17, R16 ;  /* 0x000000101144723e */ /* 0x000fe200000010ff */
[C---:B------:R-:W-:Y:S01]  /*7190*/  FMUL R22, R38.reuse, R26 ;  /* 0x0000001a26167220 */ /* 0x040fe20000400000 */
[----:B------:R-:W-:Y:S01]  /*71a0*/  FMUL R27, R38, R27 ;  /* 0x0000001b261b7220 */ /* 0x000fe20000400000 */
[C---:B------:R-:W-:Y:S01]  /*71b0*/  FFMA R20, R41.reuse, R43, R20 ;  /* 0x0000002b29147223 */ /* 0x040fe20000000014 */
[C---:B------:R-:W-:Y:S01]  /*71c0*/  FFMA R21, R41.reuse, R40, R21 ;  /* 0x0000002829157223 */ /* 0x040fe20000000015 */
[C---:B------:R-:W-:Y:S01]  /*71d0*/  FFMA R22, R41.reuse, R45, R22 ;  /* 0x0000002d29167223 */ /* 0x040fe20000000016 */
[----:B------:R-:W-:Y:S01]  /*71e0*/  FFMA R27, R41, R42, R27 ;  /* 0x0000002a291b7223 */ /* 0x000fe2000000001b */
[----:B------:R-:W-:Y:S01]  /*71f0*/  SHF.L.U32 R40, R72, 0x10, RZ ;  /* 0x0000001048287819 */ /* 0x000fe200000006ff */
[----:B------:R-:W-:Y:S01]  /*7200*/  FMUL R24, R38, R28 ;  /* 0x0000001c26187220 */ /* 0x000fe20000400000 */
[----:B------:R-:W-:Y:S01]  /*7210*/  LOP3.LUT R42, R72, 0xffff0000, RZ, 0xc0, !PT ;  /* 0xffff0000482a7812 */ /* 0x000fe200078ec0ff */
[C---:B------:R-:W-:Y:S01]  /*7220*/  FMUL R25, R38.reuse, R29 ;  /* 0x0000001d26197220 */ /* 0x040fe20000400000 */
[----:B------:R-:W-:Y:S01]  /*7230*/  SHF.L.U32 R43, R73, 0x10, RZ ;  /* 0x00000010492b7819 */ /* 0x000fe200000006ff */
[C---:B------:R-:W-:Y:S01]  /*7240*/  FMUL R26, R38.reuse, R30 ;  /* 0x0000001e261a7220 */ /* 0x040fe20000400000 */
[C---:B------:R-:W-:Y:S01]  /*7250*/  FFMA R24, R41.reuse, R40, R24 ;  /* 0x0000002829187223 */ /* 0x040fe20000000018 */
[----:B------:R-:W-:Y:S01]  /*7260*/  FFMA R25, R41, R42, R25 ;  /* 0x0000002a29197223 */ /* 0x000fe20000000019 */
[----:B------:R-:W-:Y:S01]  /*7270*/  LOP3.LUT R40, R73, 0xffff0000, RZ, 0xc0, !PT ;  /* 0xffff000049287812 */ /* 0x000fe200078ec0ff */
[----:B------:R-:W-:Y:S01]  /*7280*/  FFMA R26, R41, R43, R26 ;  /* 0x0000002b291a7223 */ /* 0x000fe2000000001a */
[----:B------:R-:W-:Y:S01]  /*7290*/  FMUL R31, R38, R31 ;  /* 0x0000001f261f7220 */ /* 0x000fe20000400000 */
[----:B------:R-:W-:Y:S01]  /*72a0*/  SHF.L.U32 R43, R74, 0x10, RZ ;  /* 0x000000104a2b7819 */ /* 0x000fe200000006ff */
[----:B------:R-:W-:Y:S01]  /*72b0*/  FMUL R28, R38, R32 ;  /* 0x00000020261c7220 */ /* 0x000fe20000400000 */
[----:B------:R-:W-:Y:S01]  /*72c0*/  LOP3.LUT R42, R74, 0xffff0000, RZ, 0xc0, !PT ;  /* 0xffff00004a2a7812 */ /* 0x000fe200078ec0ff */
[C---:B------:R-:W-:Y:S01]  /*72d0*/  FMUL R29, R38.reuse, R33 ;  /* 0x00000021261d7220 */ /* 0x040fe20000400000 */
[----:B------:R-:W-:Y:S01]  /*72e0*/  SHF.L.U32 R45, R75, 0x10, RZ ;  /* 0x000000104b2d7819 */ /* 0x000fe200000006ff */
[C---:B------:R-:W-:Y:S01]  /*72f0*/  FMUL R30, R38.reuse, R34 ;  /* 0x00000022261e7220 */ /* 0x040fe20000400000 */
[----:B------:R-:W-:Y:S01]  /*7300*/  FFMA R31, R41, R40, R31 ;  /* 0x00000028291f7223 */ /* 0x000fe2000000001f */
[----:B------:R-:W-:Y:S01]  /*7310*/  FMUL R35, R38, R35 ;  /* 0x0000002326237220 */ /* 0x000fe20000400000 */
[----:B------:R-:W-:Y:S01]  /*7320*/  F2FP.BF16.F32.PACK_AB R69, R23, R18 ;  /* 0x000000121745723e */ /* 0x000fe200000010ff */
[----:B------:R-:W-:Y:S01]  /*7330*/  FFMA R28, R41, R43, R28 ;  /* 0x0000002b291c7223 */ /* 0x000fe2000000001c */
[----:B------:R-:W-:Y:S01]  /*7340*/  F2FP.BF16.F32.PACK_AB R70, R21, R20 ;  /* 0x000000141546723e */ /* 0x000fe200000010ff */
[----:B------:R-:W-:Y:S01]  /*7350*/  FFMA R29, R41, R42, R29 ;  /* 0x0000002a291d7223 */ /* 0x000fe2000000001d */
[----:B------:R-:W-:Y:S01]  /*7360*/  F2FP.BF16.F32.PACK_AB R71, R27, R22 ;  /* 0x000000161b47723e */ /* 0x000fe200000010ff */
[C---:B------:R-:W-:Y:S01]  /*7370*/  FFMA R30, R41.reuse, R45, R30 ;  /* 0x0000002d291e7223 */ /* 0x040fe2000000001e */
[----:B------:R-:W-:Y:S01]  /*7380*/  FFMA R35, R41, R44, R35 ;  /* 0x0000002c29237223 */ /* 0x000fe20000000023 */
[----:B------:R-:W-:Y:S02]  /*7390*/  F2FP.BF16.F32.PACK_AB R84, R25, R24 ;  /* 0x000000181954723e */ /* 0x000fe400000010ff */
[----:B------:R1:W-:Y:S01]  /*73a0*/  STS.128 [R112+0x20], R68 ;  /* 0x0000204470007388 */ /* 0x0003e20000000c00 */
[----:B------:R-:W-:Y:S02]  /*73b0*/  F2FP.BF16.F32.PACK_AB R85, R31, R26 ;  /* 0x0000001a1f55723e */ /* 0x000fe400000010ff */
[----:B------:R-:W-:Y:S02]  /*73c0*/  F2FP.BF16.F32.PACK_AB R86, R29, R28 ;  /* 0x0000001c1d56723e */ /* 0x000fe400000010ff */
[----:B------:R-:W-:Y:S05]  /*73d0*/  F2FP.BF16.F32.PACK_AB R87, R35, R30 ;  /* 0x0000001e2357723e */ /* 0x000fea00000010ff */
[----:B------:R1:W-:Y:S01]  /*73e0*/  STS.128 [R107+0x10], R84 ;  /* 0x000010546b007388 */ /* 0x0003e20000000c00 */
[----:B------:R-:W-:Y:S01]  /*73f0*/  @!PT LDS RZ, [RZ] ;  /* 0x00000000fffff984 */ /* 0x000fe20000000800 */
[----:B------:R-:W-:Y:S01]  /*7400*/  @!PT LDS RZ, [RZ] ;  /* 0x00000000fffff984 */ /* 0x000fe20000000800 */
[----:B------:R-:W-:Y:S01]  /*7410*/  @!PT LDS RZ, [RZ] ;  /* 0x00000000fffff984 */ /* 0x000fe20000000800 */
[----:B------:R-:W-:Y:S01]  /*7420*/  @!PT LDS RZ, [RZ] ;  /* 0x00000000fffff984 */ /* 0x000fe20000000800 */
[----:B------:R2:W-:Y:S07]  /*7430*/  MEMBAR.ALL.CTA ;  /* 0x0000000000007992 */ /* 0x0005ee0000008000 */
[----:B--2---:R-:W2:Y:S02]  /*7440*/  FENCE.VIEW.ASYNC.S ;  /* 0x00000000000073c6 */ /* 0x004ea40000000000 */
[----:B--2---:R-:W-:Y:S06]  /*7450*/  BAR.SYNC.DEFER_BLOCKING 0x1, 0x80 ;  /* 0x0042000000007b1d */ /* 0x004fec0000010000 */
[----:B------:R-:W-:Y:S05]  /*7460*/  @P1 BRA `(.L_x_91) ;  /* 0x0000000000241947 */ /* 0x000fea0003800000 */
[----:B------:R-:W2:Y:S01]  /*7470*/  LDCU.64 UR6, c[0x0][0x348] ;  /* 0x00006900ff0677ac */ /* 0x000ea20008000a00 */
[----:B------:R-:W-:Y:S01]  /*7480*/  R2UR UR5, R116 ;  /* 0x00000000740572ca */ /* 0x000fe200000e0000 */
[----:B------:R-:W-:Y:S11]  /*7490*/  UMOV UR41, UR51 ;  /* 0x0000003300297c82 */ /* 0x000ff60008000000 */
[----:B------:R-:W-:Y:S01]  /*74a0*/  @!UPT UIADD3 URZ, UPT, UPT, URZ, URZ, URZ ;  /* 0x000000fffffff290 */ /* 0x000fe2000fffe0ff */
[----:B------:R-:W-:Y:S02]  /*74b0*/  UIADD3 UR40, UPT, UPT, UR50, 0x200, UR5 ;  /* 0x0000020032287890 */ /* 0x000fe4000fffe005 */
[----:B--2---:R-:W-:Y:S04]  /*74c0*/  UIADD3 UR4, UP0, UPT, UR6, 0x680, URZ ;  /* 0x0000068006047890 */ /* 0x004fe8000ff1e0ff */
[----:B------:R-:W-:Y:S09]  /*74d0*/  UIADD3.X UR5, UPT, UPT, URZ, UR7, URZ, UP0, !UPT ;  /* 0x00000007ff057290 */ /* 0x000ff200087fe4ff */
[----:B------:R2:W-:Y:S02]  /*74e0*/  UTMASTG.4D [UR40], [UR4] ;  /* 0x00000028040073b5 */ /* 0x0005e40008018000 */
[----:B--2---:R0:W-:Y:S02]  /*74f0*/  UTMACMDFLUSH ;  /* 0x00000000000079b7 */ /* 0x0041e40000000000 */
.L_x_91:
[----:B------:R-:W-:Y:S05]  /*7500*/  BSYNC.RECONVERGENT B0 ;  /* 0x0000000000007941 */ /* 0x000fea0003800200 */
.L_x_90:
[----:B------:R-:W-:Y:S01]  /*7510*/  R2UR UR48, R46 ;  /* 0x000000002e3072ca */ /* 0x000fe200000e0000 */
[----:B------:R-:W-:Y:S01]  /*7520*/  BSSY.RECONVERGENT B0, `(.L_x_92) ;  /* 0x0000007000007945 */ /* 0x000fe20003800200 */
[----:B------:R-:W-:Y:S04]  /*7530*/  ISETP.NE.AND P2, PT, R100, RZ, PT ;  /* 0x000000ff6400720c */ /* 0x000fe80003f45270 */
[----:B------:R-:W-:Y:S07]  /*7540*/  ISETP.NE.U32.OR P0, PT, R111, 0x1, !P2 ;  /* 0x000000016f00780c */ /* 0x000fee0005705470 */
[----:B------:R-:W-:Y:S04]  /*7550*/  UISETP.NE.AND UP0, UPT, UR48, 0x3, UPT ;  /* 0x000000033000788c */ /* 0x000fe8000bf05270 */
[----:B------:R-:W-:Y:S01]  /*7560*/  USEL UR49, UR48, URZ, UP0 ;  /* 0x000000ff30317287 */ /* 0x000fe20008000000 */
[----:B------:R-:W-:Y:S11]  /*7570*/  @P1 BRA `(.L_x_93) ;  /* 0x0000000000041947 */ /* 0x000ff60003800000 */
[----:B------:R-:W-:Y:S04]  /*7580*/  DEPBAR.LE SB0, 0x1 ;  /* 0x000080400000791a */ /* 0x000fe80000000000 */
.L_x_93:
[----:B------:R-:W-:Y:S05]  /*7590*/  BSYNC.RECONVERGENT B0 ;  /* 0x0000000000007941 */ /* 0x000fea0003800200 */
.L_x_92:
[----:B------:R-:W-:Y:S01]  /*75a0*/  BAR.SYNC.DEFER_BLOCKING 0x1, 0x80 ;  /* 0x0042000000007b1d */ /* 0x000fe20000010000 */
[----:B------:R-:W-:Y:S01]  /*75b0*/  LEA R3, R118, UR50, 0x3 ;  /* 0x0000003276037c11 */ /* 0x000fe2000f8e18ff */
[----:B------:R-:W-:Y:S01]  /*75c0*/  UISETP.NE.AND UP0, UPT, UR53, URZ, UPT ;  /* 0x000000ff3500728c */ /* 0x000fe2000bf05270 */
[----:B------:R-:W-:Y:S08]  /*75d0*/  @P0 SHF.L.U32 R4, R47, 0x1f, RZ ;  /* 0x0000001f2f040819 */ /* 0x000ff000000006ff */
[----:B------:R-:W-:Y:S05]  /*75e0*/  BRA.U !UP0, `(.L_x_94) ;  /* 0x0000000108307547 */ /* 0x000fea000b800000 */
[----:B------:R-:W-:Y:S01]  /*75f0*/  ISETP.NE.U32.OR P1, PT, R111, 0x1, !P2 ;  /* 0x000000016f00780c */ /* 0x000fe20005725470 */
[----:B------:R-:W2:Y:S01]  /*7600*/  S2R R0, SR_CgaCtaId ;  /* 0x0000000000007919 */ /* 0x000ea20000008800 */
[----:B------:R-:W-:Y:S11]  /*7610*/  IMAD.U32 R2, RZ, RZ, UR54 ;  /* 0x00000036ff027e24 */ /* 0x000ff6000f8e00ff */
[C---:B------:R-:W-:Y:S01]  /*7620*/  @P1 LEA R5, R2.reuse, UR50, 0x3 ;  /* 0x0000003202051c11 */ /* 0x040fe2000f8e18ff */
[----:B------:R-:W-:Y:S04]  /*7630*/  VIADD R2, R2, 0x1 ;  /* 0x0000000102027836 */ /* 0x000fe80000000000 */
[----:B------:R-:W-:Y:S05]  /*7640*/  @P1 VIADD R5, R5, 0x98 ;  /* 0x0000009805051836 */ /* 0x000fea0000000000 */
[----:B--2---:R-:W-:Y:S04]  /*7650*/  @P1 PRMT R0, R0, 0x654, R5 ;  /* 0x0000065400001816 */ /* 0x004fe80000000005 */
[----:B------:R2:W-:Y:S01]  /*7660*/  @P1 SYNCS.ARRIVE.TRANS64.RED.A1T0 RZ, [R0+URZ], RZ ;  /* 0x000000ff00ff19a7 */ /* 0x0005e200081004ff */
[C---:B------:R-:W-:Y:S04]  /*7670*/  ISETP.NE.AND P1, PT, R2.reuse, 0x3, PT ;  /* 0x000000030200780c */ /* 0x040fe80003f25270 */
[----:B------:R-:W-:Y:S04]  /*7680*/  SEL R2, R2, RZ, P1 ;  /* 0x000000ff02027207 */ /* 0x000fe80000800000 */
[----:B------:R-:W-:Y:S11]  /*7690*/  R2UR UR54, R2 ;  /* 0x00000000023672ca */ /* 0x000ff600000e0000 */
[----:B------:R-:W-:Y:S04]  /*76a0*/  @!UPT UIADD3 URZ, UPT, UPT, URZ, URZ, URZ ;  /* 0x000000fffffff290 */ /* 0x000fe8000fffe0ff */
.L_x_94:
[----:B------:R-:W3:Y:S01]  /*76b0*/  @P0 SYNCS.PHASECHK.TRANS64.TRYWAIT P1, [R3+URZ+0x80], R4 ;  /* 0x00008004030005a7 */ /* 0x000ee200080211ff */
[----:B------:R-:W-:Y:S01]  /*76c0*/  BSSY B1, `(.L_x_95) ;  /* 0x0000013000017945 */ /* 0x000fe20003800000 */
[----:B---3--:R-:W-:Y:S03]  /*76d0*/  @P0 SEL R115, RZ, 0x1, !P1 ;  /* 0x00000001ff730807 */ /* 0x008fe60004800000 */
[----:B------:R-:W-:Y:S05]  /*76e0*/  @!P0 BRA `(.L_x_96) ;  /* 0x0000000000408947 */ /* 0x000fea0003800000 */
[----:B------:R-:W-:Y:S01]  /*76f0*/  ISETP.NE.U32.AND P0, PT, R117, 0x1, PT ;  /* 0x000000017500780c */ /* 0x000fe20003f05070 */
[----:B------:R-:W-:Y:S01]  /*7700*/  BSSY B0, `(.L_x_97) ;  /* 0x000000a000007945 */ /* 0x000fe20003800000 */
[----:B------:R-:W-:Y:S11]  /*7710*/  ISETP.NE.AND P1, PT, R115, RZ, PT ;  /* 0x000000ff7300720c */ /* 0x000ff60003f25270 */
[----:B------:R-:W-:Y:S04]  /*7720*/  @P0 IMAD R118, R118, 0x2000, R109 ;  /* 0x0000200076760824 */ /* 0x000fe800078e026d */
[----:B------:R-:W-:Y:S01]  /*7730*/  @P0 IMAD.IADD R5, R105, 0x1, R118 ;  /* 0x0000000169050824 */ /* 0x000fe200078e0276 */
[----:B------:R-:W-:Y:S03]  /*7740*/  @P0 IADD3 R2, PT, PT, R104, R118, RZ ;  /* 0x0000007668020210 */ /* 0x000fe60007ffe0ff */
[----:B--2---:R-:W-:Y:S01]  /*7750*/  @P0 IMAD.IADD R0, R108, 0x1, R5 ;  /* 0x000000016c000824 */ /* 0x004fe200078e0205 */
[----:B------:R-:W-:Y:S06]  /*7760*/  @P1 BRA `(.L_x_98) ;  /* 0x00000000000c1947 */ /* 0x000fec0003800000 */
[----:B------:R-:W-:Y:S04]  /*7770*/  SHF.L.U32 R4, R47, 0x1f, RZ ;  /* 0x0000001f2f047819 */ /* 0x000fe800000006ff */
[----:B------:R-:W2:Y:S02]  /*7780*/  SYNCS.PHASECHK.TRANS64.TRYWAIT P1, [R3+URZ+0x80], R4 ;  /* 0x00008004030075a7 */ /* 0x000ea400080211ff */
[----:B--2---:R-:W-:Y:S05]  /*7790*/  @!P1 BRA `(.L_x_99) ;  /* 0x0000001800349947 */ /* 0x004fea0003800000 */
.L_x_98:
[----:B------:R-:W-:Y:S05]  /*77a0*/  BSYNC B0 ;  /* 0x0000000000007941 */ /* 0x000fea0003800000 */
.L_x_97:
[----:B------:R3:W4:Y:S04]  /*77b0*/  @P0 LDS.128 R48, [R118] ;  /* 0x0000000076300984 */ /* 0x0007280000000c00 */
[----:B------:R3:W1:Y:S04]  /*77c0*/  @P0 LDS.128 R64, [R2+0x20] ;  /* 0x0000200002400984 */ /* 0x0006680000000c00 */
[----:B------:R3:W1:Y:S04]  /*77d0*/  @P0 LDS.128 R56, [R5+0x10] ;  /* 0x0000100005380984 */ /* 0x0006680000000c00 */
[----:B------:R3:W1:Y:S02]  /*77e0*/  @P0 LDS.128 R72, [R0+0x10] ;  /* 0x0000100000480984 */ /* 0x0006640000000c00 */
.L_x_96:
[----:B------:R-:W-:Y:S05]  /*77f0*/  BSYNC B1 ;  /* 0x0000000000017941 */ /* 0x000fea0003800000 */
.L_x_95:
[----:B--23--:R-:W-:Y:S05]  /*7800*/  VIADD R0, R39, 0x20 ;  /* 0x0000002027007836 */ /* 0x00cfea0000000000 */
[----:B------:R-:W-:Y:S04]  /*7810*/  SHF.R.U32.HI R0, RZ, 0x15, R0 ;  /* 0x00000015ff007819 */ /* 0x000fe80000011600 */
[----:B------:R-:W-:Y:S11]  /*7820*/  LOP3.LUT P0, RZ, R0, 0x3, R95, 0x48, !PT ;  /* 0x0000000300ff7812 */ /* 0x000ff6000780485f */
[----:B------:R-:W-:Y:S02]  /*7830*/  @!UPT UIADD3 URZ, UPT, UPT, URZ, URZ, URZ ;  /* 0x000000fffffff290 */ /* 0x000fe4000fffe0ff */
[----:B------:R-:W-:Y:S05]  /*7840*/  @!P0 BRA `(.L_x_100) ;  /* 0x0000000000408947 */ /* 0x000fea0003800000 */
[----:B------:R-:W2:Y:S01]  /*7850*/  LDCU.64 UR8, c[0x4][0x70] ;  /* 0x01000e00ff0877ac */ /* 0x000ea20008000a00 */
[----:B------:R-:W-:Y:S01]  /*7860*/  MOV R3, 0x0 ;  /* 0x0000000000037802 */ /* 0x000fe20000000f00 */
[----:B------:R-:W-:Y:S02]  /*7870*/  HFMA2 R12, -RZ, RZ, 0, 5.9604644775390625e-08 ;  /* 0x00000001ff0c7431 */ /* 0x000fe400000001ff */
[----:B------:R-:W-:Y:S02]  /*7880*/  IMAD.MOV.U32 R8, RZ, RZ, 0x192 ;  /* 0x00000192ff087424 */ /* 0x000fe400078e00ff */
[----:B------:R-:W-:Y:S01]  /*7890*/  IMAD.MOV.U32 R13, RZ, RZ, RZ ;  /* 0x000000ffff0d7224 */ /* 0x000fe200078e00ff */
[----:B------:R-:W3:Y:S01]  /*78a0*/  LDCU.64 UR6, c[0x4][0x78] ;  /* 0x01000f00ff0677ac */ /* 0x000ee20008000a00 */
[----:B------:R-:W1:Y:S01]  /*78b0*/  LDC.64 R2, c[0x4][R3] ;  /* 0x0100000003027b82 */ /* 0x000e620000000a00 */
[----:B------:R-:W5:Y:S01]  /*78c0*/  LDCU.64 UR4, c[0x4][0x10] ;  /* 0x01000200ff0477ac */ /* 0x000f620008000a00 */
[----:B--2---:R-:W-:Y:S01]  /*78d0*/  MOV R5, UR9 ;  /* 0x0000000900057c02 */ /* 0x004fe20008000f00 */
[----:B------:R-:W-:Y:S01]  /*78e0*/  IMAD.U32 R4, RZ, RZ, UR8 ;  /* 0x00000008ff047e24 */ /* 0x000fe2000f8e00ff */
[----:B---3--:R-:W-:Y:S01]  /*78f0*/  MOV R7, UR7 ;  /* 0x0000000700077c02 */ /* 0x008fe20008000f00 */
[----:B------:R-:W-:Y:S01]  /*7900*/  IMAD.U32 R6, RZ, RZ, UR6 ;  /* 0x00000006ff067e24 */ /* 0x000fe2000f8e00ff */
[----:B-----5:R-:W-:Y:S01]  /*7910*/  MOV R11, UR5 ;  /* 0x00000005000b7c02 */ /* 0x020fe20008000f00 */
[----:B------:R-:W-:Y:S02]  /*7920*/  IMAD.U32 R10, RZ, RZ, UR4 ;  /* 0x00000004ff0a7e24 */ /* 0x000fe4000f8e00ff */
[----:B------:R-:W-:Y:S07]  /*7930*/  LEPC R20, `(.L_x_100) ;  /* 0x000000001014794e */ /* 0x000fee0000000000 */
[----:B-1--4-:R-:W-:Y:S05]  /*7940*/  CALL.ABS.NOINC R2 ;  /* 0x0000000002007343 */ /* 0x012fea0003c00000 */
.L_x_100:
[----:B------:R-:W-:Y:S01]  /*7950*/  ISETP.NE.AND P0, PT, R93, RZ, PT ;  /* 0x000000ff5d00720c */ /* 0x000fe20003f05270 */
[----:B------:R-:W-:Y:S05]  /*7960*/  WARPSYNC.ALL ;  /* 0x0000000000007948 */ /* 0x000fea0003800000 */
[----:B------:R-:W-:Y:S01]  /*7970*/  R2UR UR4, R39 ;  /* 0x00000000270472ca */ /* 0x000fe200000e0000 */
[----:B------:R-:W2:Y:S01]  /*7980*/  S2UR UR6, SR_CgaCtaId ;  /* 0x00000000000679c3 */ /* 0x000ea20000008800 */
[----:B------:R-:W-:Y:S01]  /*7990*/  R2UR UR5, R106 ;  /* 0x000000006a0572ca */ /* 0x000fe200000e0000 */
[----:B------:R-:W-:Y:S01]  /*79a0*/  BSSY.RECONVERGENT B0, `(.L_x_101) ;  /* 0x000008e000007945 */ /* 0x000fe20003800200 */
[C---:B----4-:R-:W-:Y:S02]  /*79b0*/  SHF.L.U32 R40, R48.reuse, 0x10, RZ ;  /* 0x0000001030287819 */ /* 0x050fe400000006ff */
[----:B------:R-:W-:Y:S02]  /*79c0*/  LOP3.LUT R43, R48, 0xffff0000, RZ, 0xc0, !PT ;  /* 0xffff0000302b7812 */ /* 0x000fe400078ec0ff */
[C---:B------:R-:W-:Y:S02]  /*79d0*/  SHF.L.U32 R42, R49.reuse, 0x10, RZ ;  /* 0x00000010312a7819 */ /* 0x040fe400000006ff */
[----:B------:R-:W-:Y:S02]  /*79e0*/  LOP3.LUT R44, R49, 0xffff0000, RZ, 0xc0, !PT ;  /* 0xffff0000312c7812 */ /* 0x000fe400078ec0ff */
[C---:B------:R-:W-:Y:S01]  /*79f0*/  SHF.L.U32 R45, R50.reuse, 0x10, RZ ;  /* 0x00000010322d7819 */ /* 0x040fe200000006ff */
[----:B------:R-:W3:Y:S01]  /*7a00*/  LDTM.x32 R4, tmem[UR4+0x20] ;  /* 0x00002004000479ee */ /* 0x000ee200082c0000 */
[----:B------:R-:W-:Y:S01]  /*7a10*/  LOP3.LUT R46, R50, 0xffff0000, RZ, 0xc0, !PT ;  /* 0xffff0000322e7812 */ /* 0x000fe200078ec0ff */
[----:B------:R-:W-:Y:S01]  /*7a20*/  NOP ;  /* 0x0000000000007918 */ /* 0x000fe20000000000 */
[C---:B------:R-:W-:Y:S01]  /*7a30*/  SHF.L.U32 R47, R51.reuse, 0x10, RZ ;  /* 0x00000010332f7819 */ /* 0x040fe200000006ff */
[----:B------:R-:W-:Y:S01]  /*7a40*/  USHF.L.U32 UR4, UR49, 0xd, URZ ;  /* 0x0000000d31047899 */ /* 0x000fe200080006ff */
[----:B------:R-:W-:Y:S01]  /*7a50*/  LOP3.LUT R48, R51, 0xffff0000, RZ, 0xc0, !PT ;  /* 0xffff000033307812 */ /* 0x000fe200078ec0ff */
[----:B------:R-:W-:Y:S01]  /*7a60*/  UIADD3 UR5, UPT, UPT, UR5, 0xe0, URZ ;  /* 0x000000e005057890 */ /* 0x000fe2000fffe0ff */
[C---:B-1----:R-:W-:Y:S02]  /*7a70*/  SHF.L.U32 R49, R56.reuse, 0x10, RZ ;  /* 0x0000001038317819 */ /* 0x042fe400000006ff */
[----:B------:R-:W-:Y:S02]  /*7a80*/  LOP3.LUT R50, R56, 0xffff0000, RZ, 0xc0, !PT ;  /* 0xffff000038327812 */ /* 0x000fe400078ec0ff */
[C---:B------:R-:W-:Y:S02]  /*7a90*/  SHF.L.U32 R51, R57.reuse, 0x10, RZ ;  /* 0x0000001039337819 */ /* 0x040fe400000006ff */
[----:B------:R-:W-:Y:S02]  /*7aa0*/  LOP3.LUT R52, R57, 0xffff0000, RZ, 0xc0, !PT ;  /* 0xffff000039347812 */ /* 0x000fe400078ec0ff */
[C---:B------:R-:W-:Y:S02]  /*7ab0*/  SHF.L.U32 R53, R58.reuse, 0x10, RZ ;  /* 0x000000103a357819 */ /* 0x040fe400000006ff */
[----:B------:R-:W-:Y:S02]  /*7ac0*/  LOP3.LUT R54, R58, 0xffff0000, RZ, 0xc0, !PT ;  /* 0xffff00003a367812 */ /* 0x000fe400078ec0ff */
[C---:B------:R-:W-:Y:S02]  /*7ad0*/  SHF.L.U32 R55, R59.reuse, 0x10, RZ ;  /* 0x000000103b377819 */ /* 0x040fe400000006ff */
[----:B------:R-:W-:Y:S02]  /*7ae0*/  LOP3.LUT R56, R59, 0xffff0000, RZ, 0xc0, !PT ;  /* 0xffff00003b387812 */ /* 0x000fe400078ec0ff */
[----:B------:R-:W-:Y:S01]  /*7af0*/  SHF.L.U32 R57, R64, 0x10, RZ ;  /* 0x0000001040397819 */ /* 0x000fe200000006ff */
[----:B---3--:R-:W-:Y:S01]  /*7b00*/  FMUL R0, R38, R4 ;  /* 0x0000000426007220 */ /* 0x008fe20000400000 */
[----:B------:R-:W-:Y:S01]  /*7b10*/  LOP3.LUT R58, R64, 0xffff0000, RZ, 0xc0, !PT ;  /* 0xffff0000403a7812 */ /* 0x000fe200078ec0ff */
[C---:B------:R-:W-:Y:S01]  /*7b20*/  FMUL R2, R38.reuse, R5 ;  /* 0x0000000526027220 */ /* 0x040fe20000400000 */
[C---:B------:R-:W-:Y:S01]  /*7b30*/  SHF.L.U32 R59, R65.reuse, 0x10, RZ ;  /* 0x00000010413b7819 */ /* 0x040fe200000006ff */
[C---:B------:R-:W-:Y:S01]  /*7b40*/  FMUL R3, R38.reuse, R6 ;  /* 0x0000000626037220 */ /* 0x040fe20000400000 */
[----:B------:R-:W-:Y:S01]  /*7b50*/  LOP3.LUT R60, R65, 0xffff0000, RZ, 0xc0, !PT ;  /* 0xffff0000413c7812 */ /* 0x000fe200078ec0ff */
[----:B------:R-:W-:Y:S01]  /*7b60*/  FMUL R7, R38, R7 ;  /* 0x0000000726077220 */ /* 0x000fe20000400000 */
[----:B------:R-:W-:Y:S01]  /*7b70*/  IADD3 R120, PT, PT, R109, UR4, RZ ;  /* 0x000000046d787c10 */ /* 0x000fe2000fffe0ff */
[----:B------:R-:W-:Y:S01]  /*7b80*/  FFMA R0, R41, R40, R0 ;  /* 0x0000002829007223 */ /* 0x000fe20000000000 */
[----:B------:R-:W-:Y:S01]  /*7b90*/  SHF.L.U32 R61, R66, 0x10, RZ ;  /* 0x00000010423d7819 */ /* 0x000fe200000006ff */
[----:B------:R-:W-:Y:S01]  /*7ba0*/  FMUL R4, R38, R8 ;  /* 0x0000000826047220 */ /* 0x000fe20000400000 */
[----:B------:R-:W-:Y:S01]  /*7bb0*/  LOP3.LUT R62, R66, 0xffff0000, RZ, 0xc0, !PT ;  /* 0xffff0000423e7812 */ /* 0x000fe200078ec0ff */
[----:B--2---:R-:W-:Y:S01]  /*7bc0*/  UPRMT UR5, UR6, 0x654, UR5 ;  /* 0x0000065406057896 */ /* 0x004fe20008000005 */
[-C--:B------:R-:W-:Y:S01]  /*7bd0*/  IADD3 R121, PT, PT, R105, R120.reuse, RZ ;  /* 0x0000007869797210 */ /* 0x080fe20007ffe0ff */
[C---:B------:R-:W-:Y:S01]  /*7be0*/  FFMA R2, R41.reuse, R43, R2 ;  /* 0x0000002b29027223 */ /* 0x040fe20000000002 */
[----:B------:R-:W-:Y:S01]  /*7bf0*/  IADD3 R120, PT, PT, R104, R120, RZ ;  /* 0x0000007868787210 */ /* 0x000fe20007ffe0ff */
[C---:B------:R-:W-:Y:S01]  /*7c00*/  FFMA R3, R41.reuse, R42, R3 ;  /* 0x0000002a29037223 */ /* 0x040fe20000000003 */
[----:B------:R-:W-:Y:S01]  /*7c10*/  IADD3 R122, PT, PT, R108, R121, RZ ;  /* 0x000000796c7a7210 */ /* 0x000fe20007ffe0ff */
[C---:B------:R-:W-:Y:S01]  /*7c20*/  FFMA R7, R41.reuse, R44, R7 ;  /* 0x0000002c29077223 */ /* 0x040fe20000000007 */
[----:B------:R-:W-:Y:S01]  /*7c30*/  F2FP.BF16.F32.PACK_AB R84, R2, R0 ;  /* 0x000000000254723e */ /* 0x000fe200000010ff */
[----:B------:R-:W-:Y:S01]  /*7c40*/  FFMA R4, R41, R45, R4 ;  /* 0x0000002d29047223 */ /* 0x000fe20000000004 */
[----:B------:R-:W-:Y:S01]  /*7c50*/  SYNCS.ARRIVE.TRANS64.RED.A1T0 RZ, [UR5], RZ ;  /* 0x000000ffffff79a7 */ /* 0x000fe20008100405 */
[C---:B------:R-:W-:Y:S01]  /*7c60*/  FMUL R5, R38.reuse, R9 ;  /* 0x0000000926057220 */ /* 0x040fe20000400000 */
[----:B------:R-:W-:Y:S01]  /*7c70*/  F2FP.BF16.F32.PACK_AB R85, R7, R3 ;  /* 0x000000030755723e */ /* 0x000fe200000010ff */
[C---:B------:R-:W-:Y:S01]  /*7c80*/  FMUL R6, R38.reuse, R10 ;  /* 0x0000000a26067220 */ /* 0x040fe20000400000 */
[C---:B------:R-:W-:Y:S01]  /*7c90*/  FMUL R11, R38.reuse, R11 ;  /* 0x0000000b260b7220 */ /* 0x040fe20000400000 */
[C---:B------:R-:W-:Y:S01]  /*7ca0*/  FFMA R5, R41.reuse, R46, R5 ;  /* 0x0000002e29057223 */ /* 0x040fe20000000005 */
[C---:B------:R-:W-:Y:S01]  /*7cb0*/  FMUL R8, R38.reuse, R12 ;  /* 0x0000000c26087220 */ /* 0x040fe20000400000 */
[C---:B------:R-:W-:Y:S01]  /*7cc0*/  FFMA R6, R41.reuse, R47, R6 ;  /* 0x0000002f29067223 */ /* 0x040fe20000000006 */
[----:B------:R-:W-:Y:S01]  /*7cd0*/  FFMA R11, R41, R48, R11 ;  /* 0x00000030290b7223 */ /* 0x000fe2000000000b */
[----:B------:R-:W-:Y:S01]  /*7ce0*/  SHF.L.U32 R63, R67, 0x10, RZ ;  /* 0x00000010433f7819 */ /* 0x000fe200000006ff */
[----:B------:R-:W-:Y:S01]  /*7cf0*/  FFMA R8, R41, R49, R8 ;  /* 0x0000003129087223 */ /* 0x000fe20000000008 */
[----:B------:R-:W-:Y:S01]  /*7d00*/  F2FP.BF16.F32.PACK_AB R86, R5, R4 ;  /* 0x000000040556723e */ /* 0x000fe200000010ff */
[C---:B------:R-:W-:Y:S01]  /*7d10*/  FMUL R9, R38.reuse, R13 ;  /* 0x0000000d26097220 */ /* 0x040fe20000400000 */
[----:B------:R-:W-:Y:S01]  /*7d20*/  F2FP.BF16.F32.PACK_AB R87, R11, R6 ;  /* 0x000000060b57723e */ /* 0x000fe200000010ff */
[C---:B------:R-:W-:Y:S01]  /*7d30*/  FMUL R10, R38.reuse, R14 ;  /* 0x0000000e260a7220 */ /* 0x040fe20000400000 */
[C---:B------:R-:W-:Y:S01]  /*7d40*/  FMUL R15, R38.reuse, R15 ;  /* 0x0000000f260f7220 */ /* 0x040fe20000400000 */
[----:B------:R-:W-:Y:S01]  /*7d50*/  FMUL R12, R38, R16 ;  /* 0x00000010260c7220 */ /* 0x000fe20000400000 */
[----:B------:R-:W-:Y:S01]  /*7d60*/  FFMA R9, R41, R50, R9 ;  /* 0x0000003229097223 */ /* 0x000fe20000000009 */
[----:B------:R1:W-:Y:S01]  /*7d70*/  STS.128 [R109+UR4], R84 ;  /* 0x000000546d007988 */ /* 0x0003e20008000c04 */
[----:B------:R-:W-:Y:S01]  /*7d80*/  LOP3.LUT R64, R67, 0xffff0000, RZ, 0xc0, !PT ;  /* 0xffff000043407812 */ /* 0x000fe200078ec0ff */
[C---:B------:R-:W-:Y:S01]  /*7d90*/  FFMA R10, R41.reuse, R51, R10 ;  /* 0x00000033290a7223 */ /* 0x040fe2000000000a */
[C---:B------:R-:W-:Y:S01]  /*7da0*/  FFMA R15, R41.reuse, R52, R15 ;  /* 0x00000034290f7223 */ /* 0x040fe2000000000f */
[----:B------:R-:W-:Y:S01]  /*7db0*/  SHF.L.U32 R65, R72, 0x10, RZ ;  /* 0x0000001048417819 */ /* 0x000fe200000006ff */
[----:B------:R-:W-:Y:S01]  /*7dc0*/  FFMA R12, R41, R53, R12 ;  /* 0x00000035290c7223 */ /* 0x000fe2000000000c */
[----:B------:R-:W-:Y:S01]  /*7dd0*/  F2FP.BF16.F32.PACK_AB R104, R9, R8 ;  /* 0x000000080968723e */ /* 0x000fe200000010ff */
[C---:B------:R-:W-:Y:S01]  /*7de0*/  FMUL R13, R38.reuse, R17 ;  /* 0x00000011260d7220 */ /* 0x040fe20000400000 */
[----:B------:R-:W-:Y:S01]  /*7df0*/  F2FP.BF16.F32.PACK_AB R105, R15, R10 ;  /* 0x0000000a0f69723e */ /* 0x000fe200000010ff */
[C---:B------:R-:W-:Y:S01]  /*7e00*/  FMUL R14, R38.reuse, R18 ;  /* 0x00000012260e7220 */ /* 0x040fe20000400000 */
[C---:B------:R-:W-:Y:S01]  /*7e10*/  FMUL R19, R38.reuse, R19 ;  /* 0x0000001326137220 */ /* 0x040fe20000400000 */
[C---:B------:R-:W-:Y:S01]  /*7e20*/  FMUL R16, R38.reuse, R20 ;  /* 0x0000001426107220 */ /* 0x040fe20000400000 */
[C---:B------:R-:W-:Y:S01]  /*7e30*/  FFMA R13, R41.reuse, R54, R13 ;  /* 0x00000036290d7223 */ /* 0x040fe2000000000d */
        /* <DEDUP_REMOVED lines=11> */
[----:B------:R-:W-:Y:S01]  /*7ef0*/  FFMA R23, R41, R60, R23 ;  /* 0x0000003c29177223 */ /* 0x000fe20000000017 */
[C---:B------:R-:W-:Y:S01]  /*7f00*/  FMUL R27, R38.reuse, R27 ;  /* 0x0000001b261b7220 */ /* 0x040fe20000400000 */
[----:B------:R-:W-:Y:S01]  /*7f10*/  F2FP.BF16.F32.PACK_AB R106, R13, R12 ;  /* 0x0000000c0d6a723e */ /* 0x000fe200000010ff */
[----:B------:R-:W-:Y:S01]  /*7f20*/  FFMA R20, R41, R61, R20 ;  /* 0x0000003d29147223 */ /* 0x000fe20000000014 */
[----:B------:R-:W-:Y:S01]  /*7f30*/  F2FP.BF16.F32.PACK_AB R107, R19, R14 ;  /* 0x0000000e136b723e */ /* 0x000fe200000010ff */
[----:B------:R-:W-:Y:S01]  /*7f40*/  FMUL R24, R38, R28 ;  /* 0x0000001c26187220 */ /* 0x000fe20000400000 */
[----:B------:R-:W-:Y:S01]  /*7f50*/  LOP3.LUT R66, R72, 0xffff0000, RZ, 0xc0, !PT ;  /* 0xffff000048427812 */ /* 0x000fe200078ec0ff */
[----:B------:R-:W-:Y:S01]  /*7f60*/  FFMA R21, R41, R62, R21 ;  /* 0x0000003e29157223 */ /* 0x000fe20000000015 */
[----:B------:R-:W-:Y:S01]  /*7f70*/  SHF.L.U32 R67, R73, 0x10, RZ ;  /* 0x0000001049437819 */ /* 0x000fe200000006ff */
[----:B------:R1:W-:Y:S01]  /*7f80*/  STS.128 [R121+0x10], R104 ;  /* 0x0000106879007388 */ /* 0x0003e20000000c00 */
[C---:B------:R-:W-:Y:S01]  /*7f90*/  FMUL R25, R38.reuse, R29 ;  /* 0x0000001d26197220 */ /* 0x040fe20000400000 */
[----:B------:R-:W-:Y:S01]  /*7fa0*/  FFMA R22, R41, R63, R22 ;  /* 0x0000003f29167223 */ /* 0x000fe20000000016 */
[----:B------:R-:W-:Y:S01]  /*7fb0*/  LOP3.LUT R68, R73, 0xffff0000, RZ, 0xc0, !PT ;  /* 0xffff000049447812 */ /* 0x000fe200078ec0ff */
[----:B------:R-:W-:Y:S01]  /*7fc0*/  FMUL R26, R38, R30 ;  /* 0x0000001e261a7220 */ /* 0x000fe20000400000 */
[C---:B------:R-:W-:Y:S01]  /*7fd0*/  FFMA R27, R41.reuse, R64, R27 ;  /* 0x00000040291b7223 */ /* 0x040fe2000000001b */
[----:B------:R-:W-:Y:S01]  /*7fe0*/  SHF.L.U32 R69, R74, 0x10, RZ ;  /* 0x000000104a457819 */ /* 0x000fe200000006ff */
[----:B------:R-:W-:Y:S01]  /*7ff0*/  FMUL R31, R38, R31 ;  /* 0x0000001f261f7220 */ /* 0x000fe20000400000 */
[C---:B------:R-:W-:Y:S01]  /*8000*/  FFMA R24, R41.reuse, R65, R24 ;  /* 0x0000004129187223 */ /* 0x040fe20000000018 */
[----:B------:R-:W-:Y:S01]  /*8010*/  LOP3.LUT R70, R74, 0xffff0000, RZ, 0xc0, !PT ;  /* 0xffff00004a467812 */ /* 0x000fe200078ec0ff */
[C---:B------:R-:W-:Y:S01]  /*8020*/  FMUL R28, R38.reuse, R32 ;  /* 0x00000020261c7220 */ /* 0x040fe20000400000 */
[----:B------:R-:W-:Y:S01]  /*8030*/  FFMA R25, R41, R66, R25 ;  /* 0x0000004229197223 */ /* 0x000fe20000000019 */
[----:B------:R-:W-:Y:S01]  /*8040*/  SHF.L.U32 R71, R75, 0x10, RZ ;  /* 0x000000104b477819 */ /* 0x000fe200000006ff */
[C---:B------:R-:W-:Y:S01]  /*8050*/  FMUL R29, R38.reuse, R33 ;  /* 0x00000021261d7220 */ /* 0x040fe20000400000 */
[----:B------:R-:W-:Y:S01]  /*8060*/  FFMA R26, R41, R67, R26 ;  /* 0x00000043291a7223 */ /* 0x000fe2000000001a */
[----:B------:R-:W-:Y:S01]  /*8070*/  LOP3.LUT R72, R75, 0xffff0000, RZ, 0xc0, !PT ;  /* 0xffff00004b487812 */ /* 0x000fe200078ec0ff */
        /* <DEDUP_REMOVED lines=8> */
[----:B------:R-:W-:Y:S01]  /*8100*/  FFMA R30, R41, R71, R30 ;  /* 0x00000047291e7223 */ /* 0x000fe2000000001e */
[----:B------:R-:W-:Y:S01]  /*8110*/  F2FP.BF16.F32.PACK_AB R115, R27, R22 ;  /* 0x000000161b73723e */ /* 0x000fe200000010ff */
[----:B------:R-:W-:Y:S01]  /*8120*/  FFMA R35, R41, R72, R35 ;  /* 0x0000004829237223 */ /* 0x000fe20000000023 */
[----:B------:R-:W-:Y:S02]  /*8130*/  F2FP.BF16.F32.PACK_AB R116, R25, R24 ;  /* 0x000000181974723e */ /* 0x000fe400000010ff */
[----:B------:R-:W-:Y:S01]  /*8140*/  F2FP.BF16.F32.PACK_AB R117, R31, R26 ;  /* 0x0000001a1f75723e */ /* 0x000fe200000010ff */
[----:B------:R1:W-:Y:S01]  /*8150*/  STS.128 [R120+0x20], R112 ;  /* 0x0000207078007388 */ /* 0x0003e20000000c00 */
        /* <DEDUP_REMOVED lines=12> */
[----:B------:R-:W-:Y:S02]  /*8220*/  UIADD3 UR40, UPT, UPT, UR50, 0x200, UR4 ;  /* 0x0000020032287890 */ /* 0x000fe4000fffe004 */
[----:B------:R-:W-:Y:S02]  /*8230*/  UIADD3 UR41, UPT, UPT, UR51, 0x20, URZ ;  /* 0x0000002033297890 */ /* 0x000fe4000fffe0ff */
[----:B--2---:R-:W-:Y:S04]  /*8240*/  UIADD3 UR6, UP0, UPT, UR8, 0x680, URZ ;  /* 0x0000068008067890 */ /* 0x004fe8000ff1e0ff */
[----:B------:R-:W-:Y:S09]  /*8250*/  UIADD3.X UR7, UPT, UPT, URZ, UR9, URZ, UP0, !UPT ;  /* 0x00000009ff077290 */ /* 0x000ff200087fe4ff */
[----:B------:R2:W-:Y:S02]  /*8260*/  UTMASTG.4D [UR40], [UR6] ;  /* 0x00000028060073b5 */ /* 0x0005e40008018000 */
[----:B--2---:R0:W-:Y:S02]  /*8270*/  UTMACMDFLUSH ;  /* 0x00000000000079b7 */ /* 0x0041e40000000000 */
.L_x_102:
[----:B------:R-:W-:Y:S05]  /*8280*/  BSYNC.RECONVERGENT B0 ;  /* 0x0000000000007941 */ /* 0x000fea0003800200 */
.L_x_101:
[----:B------:R-:W-:Y:S01]  /*8290*/  MOV R0, UR48 ;  /* 0x0000003000007c02 */ /* 0x000fe20008000f00 */
[----:B------:R-:W-:Y:S01]  /*82a0*/  UIADD3 UR4, UPT, UPT, UR49, 0x1, URZ ;  /* 0x0000000131047890 */ /* 0x000fe2000fffe0ff */
[----:B------:R-:W-:Y:S05]  /*82b0*/  BSSY.RECONVERGENT B0, `(.L_x_103) ;  /* 0x0000005000007945 */ /* 0x000fea0003800200 */
[----:B------:R-:W-:Y:S02]  /*82c0*/  MOV R2, UR4 ;  /* 0x0000000400027c02 */ /* 0x000fe40008000f00 */
[----:B------:R-:W-:Y:S01]  /*82d0*/  MOV R46, UR4 ;  /* 0x00000004002e7c02 */ /* 0x000fe20008000f00 */
[----:B------:R-:W-:Y:S05]  /*82e0*/  @P0 BRA `(.L_x_104) ;  /* 0x0000000000040947 */ /* 0x000fea0003800000 */
[----:B------:R-:W-:Y:S04]  /*82f0*/  DEPBAR.LE SB0, 0x1 ;  /* 0x000080400000791a */ /* 0x000fe80000000000 */
.L_x_104:
[----:B------:R-:W-:Y:S05]  /*8300*/  BSYNC.RECONVERGENT B0 ;  /* 0x0000000000007941 */ /* 0x000fea0003800200 */
.L_x_103:
[----:B------:R-:W-:Y:S01]  /*8310*/  BAR.SYNC.DEFER_BLOCKING 0x1, 0x80 ;  /* 0x0042000000007b1d */ /* 0x000fe20000010000 */
[----:B------:R-:W-:Y:S01]  /*8320*/  ISETP.NE.AND P0, PT, R2, 0x3, PT ;  /* 0x000000030200780c */ /* 0x000fe20003f05270 */
[----:B------:R-:W-:Y:S01]  /*8330*/  UISETP.NE.AND UP0, UPT, UR53, -0x2, UPT ;  /* 0xfffffffe3500788c */ /* 0x000fe2000bf05270 */
[----:B------:R-:W-:Y:S02]  /*8340*/  ISETP.NE.AND P2, PT, R100, RZ, PT ;  /* 0x000000ff6400720c */ /* 0x000fe40003f45270 */
[----:B------:R-:W-:Y:S01]  /*8350*/  ISETP.EQ.XOR P1, PT, R0, 0x3, !P0 ;  /* 0x000000030000780c */ /* 0x000fe20004722a70 */
[----:B------:R-:W-:Y:S01]  /*8360*/  VIADD R0, R36, 0x1 ;  /* 0x0000000124007836 */ /* 0x000fe20000000000 */
[----:B------:R-:W-:Y:S02]  /*8370*/  SEL R46, R46, RZ, P0 ;  /* 0x000000ff2e2e7207 */ /* 0x000fe40000000000 */
[----:B------:R-:W-:Y:S04]  /*8380*/  SEL R3, RZ, 0x1, !P1 ;  /* 0x00000001ff037807 */ /* 0x000fe80004800000 */
[----:B------:R-:W-:Y:S01]  /*8390*/  LOP3.LUT R92, R92, R3, RZ, 0x3c, !PT ;  /* 0x000000035c5c7212 */ /* 0x000fe200078e3cff */
[----:B------:R-:W-:Y:S06]  /*83a0*/  BRA.U !UP0, `(.L_x_105) ;  /* 0x0000000108307547 */ /* 0x000fec000b800000 */
        /* <DEDUP_REMOVED lines=12> */
.L_x_105:
[----:B------:R-:W-:Y:S01]  /*8470*/  R2UR UR5, R88 ;  /* 0x00000000580572ca */ /* 0x000fe200000e0000 */
[----:B------:R-:W-:Y:S01]  /*8480*/  UIADD3 UR53, UPT, UPT, UR53, 0x2, URZ ;  /* 0x0000000235357890 */ /* 0x000fe2000fffe0ff */
[----:B------:R-:W-:Y:S01]  /*8490*/  R2UR UR4, R89 ;  /* 0x00000000590472ca */ /* 0x000fe200000e0000 */
[----:B------:R-:W-:Y:S01]  /*84a0*/  IMAD.MOV.U32 R17, RZ, RZ, R103 ;  /* 0x000000ffff117224 */ /* 0x000fe200078e0067 */
[----:B------:R-:W-:Y:S02]  /*84b0*/  LOP3.LUT P0, RZ, R82, 0x1, RZ, 0xc0, !PT ;  /* 0x0000000152ff7812 */ /* 0x000fe4000780c0ff */
[----:B------:R-:W-:Y:S02]  /*84c0*/  ISETP.NE.AND P1, PT, R0, 0x2, PT ;  /* 0x000000020000780c */ /* 0x000fe40003f25270 */
[----:B------:R-:W-:Y:S02]  /*84d0*/  LOP3.LUT R90, R90, 0x1, RZ, 0x3c, !PT ;  /* 0x000000015a5a7812 */ /* 0x000fe400078e3cff */
[----:B--2---:R-:W-:Y:S02]  /*84e0*/  SEL R2, RZ, 0x1, P1 ;  /* 0x00000001ff027807 */ /* 0x004fe40000800000 */
[----:B------:R-:W-:Y:S01]  /*84f0*/  SEL R36, R0, RZ, P1 ;  /* 0x000000ff00247207 */ /* 0x000fe20000800000 */
[----:B------:R-:W-:Y:S01]  /*8500*/  UIADD3 UR23, UPT, UPT, UR36, UR5, URZ ;  /* 0x0000000524177290 */ /* 0x000fe2000fffe0ff */
[----:B------:R-:W-:Y:S01]  /*8510*/  LOP3.LUT R91, R91, R2, RZ, 0x3c, !PT ;  /* 0x000000025b5b7212 */ /* 0x000fe200078e3cff */
[----:B------:R-:W-:Y:S02]  /*8520*/  UIADD3 UR27, UPT, UPT, UR37, UR4, URZ ;  /* 0x00000004251b7290 */ /* 0x000fe4000fffe0ff */
[----:B------:R-:W-:Y:S10]  /*8530*/  @P0 BRA `(.L_x_106) ;  /* 0xffffffd000c00947 */ /* 0x000ff4000383ffff */
[----:B------:R-:W-:Y:S05]  /*8540*/  @!P2 BRA `(.L_x_107) ;  /* 0x000000000048a947 */ /* 0x000fea0003800000 */
[----:B------:R-:W2:Y:S02]  /*8550*/  LDCU.64 UR4, c[0x0][0x890] ;  /* 0x00011200ff0477ac */ /* 0x000ea40008000a00 */
[----:B--2---:R-:W-:-:S04]  /*8560*/  UISETP.NE.U32.AND UP0, UPT, UR4, URZ, UPT ;  /* 0x000000ff0400728c */ /* 0x004fc8000bf05070 */
[----:B------:R-:W-:-:S09]  /*8570*/  UISETP.NE.AND.EX UP0, UPT, UR5, URZ, UPT, UP0 ;  /* 0x000000ff0500728c */ /* 0x000fd2000bf05300 */
[----:B------:R-:W-:Y:S05]  /*8580*/  BRA.U UP0, `(.L_x_108) ;  /* 0x00000001000c7547 */ /* 0x000fea000b800000 */
[----:B------:R-:W-:-:S13]  /*8590*/  FSETP.NEU.AND P0, PT, R41, RZ, PT ;  /* 0x000000ff2900720b */ /* 0x000fda0003f0d000 */
[----:B------:R-:W-:Y:S05]  /*85a0*/  @!P0 EXIT ;  /* 0x000000000000894d */ /* 0x000fea0003800000 */
[----:B------:R-:W-:Y:S05]  /*85b0*/  BRA `(.L_x_107) ;  /* 0x00000000002c7947 */ /* 0x000fea0003800000 */
.L_x_108:
[----:B------:R-:W-:Y:S01]  /*85c0*/  ISETP.NE.AND P0, PT, R110, RZ, PT ;  /* 0x000000ff6e00720c */ /* 0x000fe20003f05270 */
[----:B------:R-:W-:-:S12]  /*85d0*/  BSSY.RECONVERGENT B0, `(.L_x_107) ;  /* 0x0000009000007945 */ /* 0x000fd80003800200 */
[----:B------:R-:W-:Y:S05]  /*85e0*/  @P0 BRA `(.L_x_109) ;  /* 0x0000000000140947 */ /* 0x000fea0003800000 */
[----:B------:R-:W2:Y:S02]  /*85f0*/  LDCU.64 UR4, c[0x0][0x888] ;  /* 0x00011100ff0477ac */ /* 0x000ea40008000a00 */
[----:B--2---:R-:W-:-:S04]  /*8600*/  ISETP.NE.U32.AND P0, PT, RZ, UR4, PT ;  /* 0x00000004ff007c0c */ /* 0x004fc8000bf05070 */
[----:B------:R-:W-:-:S13]  /*8610*/  ISETP.NE.AND.EX P0, PT, RZ, UR5, PT, P0 ;  /* 0x00000005ff007c0c */ /* 0x000fda000bf05300 */
[----:B------:R-:W-:Y:S05]  /*8620*/  @!P0 EXIT ;  /* 0x000000000000894d */ /* 0x000fea0003800000 */
[----:B------:R-:W-:Y:S05]  /*8630*/  BRA `(.L_x_110) ;  /* 0x0000000000087947 */ /* 0x000fea0003800000 */
.L_x_109:
[----:B------:R-:W-:-:S13]  /*8640*/  FSETP.NEU.AND P0, PT, R41, RZ, PT ;  /* 0x000000ff2900720b */ /* 0x000fda0003f0d000 */
[----:B------:R-:W-:Y:S05]  /*8650*/  @!P0 EXIT ;  /* 0x000000000000894d */ /* 0x000fea0003800000 */
.L_x_110:
[----:B------:R-:W-:Y:S05]  /*8660*/  BSYNC.RECONVERGENT B0 ;  /* 0x0000000000007941 */ /* 0x000fea0003800200 */
.L_x_107:
[----:B------:R-:W2:Y:S01]  /*8670*/  S2UR UR5, SR_CgaCtaId ;  /* 0x00000000000579c3 */ /* 0x000ea20000008800 */
[----:B------:R-:W-:Y:S01]  /*8680*/  ULEA UR4, UR54, UR50, 0x3 ;  /* 0x0000003236047291 */ /* 0x000fe2000f8e18ff */
[----:B------:R-:W-:-:S04]  /*8690*/  DEPBAR.LE SB0, 0x0 ;  /* 0x000080000000791a */ /* 0x000fc80000000000 */
[----:B------:R-:W-:-:S04]  /*86a0*/  UIADD3 UR4, UPT, UPT, UR4, 0x98, URZ ;  /* 0x0000009804047890 */ /* 0x000fc8000fffe0ff */
[----:B--2---:R-:W-:-:S09]  /*86b0*/  UPRMT UR4, UR5, 0x654, UR4 ;  /* 0x0000065405047896 */ /* 0x004fd20008000004 */
[----:B------:R-:W-:Y:S01]  /*86c0*/  SYNCS.ARRIVE.TRANS64.RED.A1T0 RZ, [UR4], RZ ;  /* 0x000000ffffff79a7 */ /* 0x000fe20008100404 */
[----:B------:R-:W-:Y:S05]  /*86d0*/  EXIT ;  /* 0x000000000000794d */ /* 0x000fea0003800000 */
.L_x_19:
[----:B------:R-:W-:Y:S07]  /*86e0*/  MOV R0, UR33 ;  /* 0x0000002100007c02 */ /* 0x000fee0008000f00 */
.L_x_111:
[----:B-1----:R1:W3:Y:S02]  /*86f0*/  SYNCS.PHASECHK.TRANS64.TRYWAIT P0, [R0+URZ+0x40], R5 ;  /* 0x00004005000075a7 */ /* 0x0022e400080011ff */
[----:B---3--:R-:W-:Y:S05]  /*8700*/  @!P0 NANOSLEEP.SYNCS 0x989680 ;  /* 0x009896800000895d */ /* 0x008fea0003900000 */
[----:B------:R-:W3:Y:S02]  /*8710*/  @!P0 SYNCS.PHASECHK.TRANS64 P0, [R0+URZ+0x40], R5 ;  /* 0x00004005000085a7 */ /* 0x000ee400080010ff */
[----:B---3--:R-:W-:Y:S05]  /*8720*/  @!P0 BRA `(.L_x_111) ;  /* 0xfffffffc00f08947 */ /* 0x008fea000383ffff */
[----:B------:R-:W-:Y:S05]  /*8730*/  BRA `(.L_x_18) ;  /* 0xffffff9400047947 */ /* 0x000fea000383ffff */
.L_x_25:
[----:B------:R-:W-:Y:S07]  /*8740*/  MOV R0, UR25 ;  /* 0x0000001900007c02 */ /* 0x000fee0008000f00 */
.L_x_112:
[----:B-1----:R1:W2:Y:S02]  /*8750*/  SYNCS.PHASECHK.TRANS64.TRYWAIT P0, [R0+URZ+0x40], R5 ;  /* 0x00004005000075a7 */ /* 0x0022a400080011ff */
[----:B--2---:R-:W-:Y:S05]  /*8760*/  @!P0 NANOSLEEP.SYNCS 0x989680 ;  /* 0x009896800000895d */ /* 0x004fea0003900000 */
[----:B------:R-:W2:Y:S02]  /*8770*/  @!P0 SYNCS.PHASECHK.TRANS64 P0, [R0+URZ+0x40], R5 ;  /* 0x00004005000085a7 */ /* 0x000ea400080010ff */
[----:B--2---:R-:W-:Y:S05]  /*8780*/  @!P0 BRA `(.L_x_112) ;  /* 0xfffffffc00f08947 */ /* 0x004fea000383ffff */
[----:B------:R-:W-:Y:S05]  /*8790*/  BRA `(.L_x_24) ;  /* 0xffffff9800307947 */ /* 0x000fea000383ffff */
.L_x_29:
[----:B------:R-:W-:-:S07]  /*87a0*/  MOV R0, UR29 ;  /* 0x0000001d00007c02 */ /* 0x000fce0008000f00 */
.L_x_113:
[----:B-1----:R1:W2:Y:S02]  /*87b0*/  SYNCS.PHASECHK.TRANS64.TRYWAIT P0, [R0+URZ+0xc0], R3 ;  /* 0x0000c003000075a7 */ /* 0x0022a400080011ff */
[----:B--2---:R-:W-:Y:S05]  /*87c0*/  @!P0 NANOSLEEP.SYNCS 0x989680 ;  /* 0x009896800000895d */ /* 0x004fea0003900000 */
[----:B------:R-:W2:Y:S02]  /*87d0*/  @!P0 SYNCS.PHASECHK.TRANS64 P0, [R0+URZ+0xc0], R3 ;  /* 0x0000c003000085a7 */ /* 0x000ea400080010ff */
[----:B--2---:R-:W-:Y:S05]  /*87e0*/  @!P0 BRA `(.L_x_113) ;  /* 0xfffffffc00f08947 */ /* 0x004fea000383ffff */
[----:B------:R-:W-:Y:S05]  /*87f0*/  BRA `(.L_x_114) ;  /* 0xffffff9c00007947 */ /* 0x000fea000383ffff */
.L_x_33:
[----:B------:R-:W-:-:S07]  /*8800*/  MOV R0, UR4 ;  /* 0x0000000400007c02 */ /* 0x000fce0008000f00 */
.L_x_115:
[----:B-1----:R1:W2:Y:S02]  /*8810*/  SYNCS.PHASECHK.TRANS64.TRYWAIT P0, [R0+URZ], R3 ;  /* 0x00000003000075a7 */ /* 0x0022a400080011ff */
[----:B--2---:R-:W-:Y:S05]  /*8820*/  @!P0 NANOSLEEP.SYNCS 0x989680 ;  /* 0x009896800000895d */ /* 0x004fea0003900000 */
[----:B------:R-:W2:Y:S02]  /*8830*/  @!P0 SYNCS.PHASECHK.TRANS64 P0, [R0+URZ], R3 ;  /* 0x00000003000085a7 */ /* 0x000ea400080010ff */
[----:B--2---:R-:W-:Y:S05]  /*8840*/  @!P0 BRA `(.L_x_115) ;  /* 0xfffffffc00f08947 */ /* 0x004fea000383ffff */
[----:B------:R-:W-:Y:S05]  /*8850*/  BRA `(.L_x_116) ;  /* 0xffffffa000947947 */ /* 0x000fea000383ffff */
.L_x_34:
[----:B------:R-:W-:-:S07]  /*8860*/  MOV R0, UR5 ;  /* 0x0000000500007c02 */ /* 0x000fce0008000f00 */
.L_x_117:
[----:B-1----:R1:W2:Y:S02]  /*8870*/  SYNCS.PHASECHK.TRANS64.TRYWAIT P0, [R0+URZ], R3 ;  /* 0x00000003000075a7 */ /* 0x0022a400080011ff */
[----:B--2---:R-:W-:Y:S05]  /*8880*/  @!P0 NANOSLEEP.SYNCS 0x989680 ;  /* 0x009896800000895d */ /* 0x004fea0003900000 */
[----:B------:R-:W2:Y:S02]  /*8890*/  @!P0 SYNCS.PHASECHK.TRANS64 P0, [R0+URZ], R3 ;  /* 0x00000003000085a7 */ /* 0x000ea400080010ff */
[----:B--2---:R-:W-:Y:S05]  /*88a0*/  @!P0 BRA `(.L_x_117) ;  /* 0xfffffffc00f08947 */ /* 0x004fea000383ffff */
[----:B------:R-:W-:Y:S05]  /*88b0*/  BRA `(.L_x_118) ;  /* 0xffffffa000a47947 */ /* 0x000fea000383ffff */
.L_x_35:
[----:B------:R-:W-:-:S07]  /*88c0*/  MOV R0, UR5 ;  /* 0x0000000500007c02 */ /* 0x000fce0008000f00 */
.L_x_119:
[----:B-1----:R1:W2:Y:S02]  /*88d0*/  SYNCS.PHASECHK.TRANS64.TRYWAIT P0, [R0+URZ], R3 ;  /* 0x00000003000075a7 */ /* 0x0022a400080011ff */
[----:B--2---:R-:W-:Y:S05]  /*88e0*/  @!P0 NANOSLEEP.SYNCS 0x989680 ;  /* 0x009896800000895d */ /* 0x004fea0003900000 */
[----:B------:R-:W2:Y:S02]  /*88f0*/  @!P0 SYNCS.PHASECHK.TRANS64 P0, [R0+URZ], R3 ;  /* 0x00000003000085a7 */ /* 0x000ea400080010ff */
[----:B--2---:R-:W-:Y:S05]  /*8900*/  @!P0 BRA `(.L_x_119) ;  /* 0xfffffffc00f08947 */ /* 0x004fea000383ffff */
[----:B------:R-:W-:Y:S05]  /*8910*/  BRA `(.L_x_120) ;  /* 0xffffffa000b47947 */ /* 0x000fea000383ffff */
.L_x_36:
[----:B------:R-:W-:-:S07]  /*8920*/  MOV R0, UR5 ;  /* 0x0000000500007c02 */ /* 0x000fce0008000f00 */
.L_x_121:
[----:B-1----:R1:W2:Y:S02]  /*8930*/  SYNCS.PHASECHK.TRANS64.TRYWAIT P0, [R0+URZ], R3 ;  /* 0x00000003000075a7 */ /* 0x0022a400080011ff */
[----:B--2---:R-:W-:Y:S05]  /*8940*/  @!P0 NANOSLEEP.SYNCS 0x989680 ;  /* 0x009896800000895d */ /* 0x004fea0003900000 */
[----:B------:R-:W2:Y:S02]  /*8950*/  @!P0 SYNCS.PHASECHK.TRANS64 P0, [R0+URZ], R3 ;  /* 0x00000003000085a7 */ /* 0x000ea400080010ff */
[----:B--2---:R-:W-:Y:S05]  /*8960*/  @!P0 BRA `(.L_x_121) ;  /* 0xfffffffc00f08947 */ /* 0x004fea000383ffff */
[----:B------:R-:W-:Y:S05]  /*8970*/  BRA `(.L_x_122) ;  /* 0xffffffa000c47947 */ /* 0x000fea000383ffff */
.L_x_37:
[----:B------:R-:W-:-:S07]  /*8980*/  MOV R0, UR5 ;  /* 0x0000000500007c02 */ /* 0x000fce0008000f00 */
.L_x_123:
[----:B-1----:R1:W2:Y:S02]  /*8990*/  SYNCS.PHASECHK.TRANS64.TRYWAIT P0, [R0+URZ], R3 ;  /* 0x00000003000075a7 */ /* 0x0022a400080011ff */
[----:B--2---:R-:W-:Y:S05]  /*89a0*/  @!P0 NANOSLEEP.SYNCS 0x989680 ;  /* 0x009896800000895d */ /* 0x004fea0003900000 */
[----:B------:R-:W2:Y:S02]  /*89b0*/  @!P0 SYNCS.PHASECHK.TRANS64 P0, [R0+URZ], R3 ;  /* 0x00000003000085a7 */ /* 0x000ea400080010ff */
[----:B--2---:R-:W-:Y:S05]  /*89c0*/  @!P0 BRA `(.L_x_123) ;  /* 0xfffffffc00f08947 */ /* 0x004fea000383ffff */
[----:B------:R-:W-:Y:S05]  /*89d0*/  BRA `(.L_x_124) ;  /* 0xffffffa000d47947 */ /* 0x000fea000383ffff */
.L_x_38:
[----:B------:R-:W-:-:S07]  /*89e0*/  MOV R0, UR5 ;  /* 0x0000000500007c02 */ /* 0x000fce0008000f00 */
.L_x_125:
[----:B-1----:R1:W2:Y:S02]  /*89f0*/  SYNCS.PHASECHK.TRANS64.TRYWAIT P0, [R0+URZ], R3 ;  /* 0x00000003000075a7 */ /* 0x0022a400080011ff */
[----:B--2---:R-:W-:Y:S05]  /*8a00*/  @!P0 NANOSLEEP.SYNCS 0x989680 ;  /* 0x009896800000895d */ /* 0x004fea0003900000 */
[----:B------:R-:W2:Y:S02]  /*8a10*/  @!P0 SYNCS.PHASECHK.TRANS64 P0, [R0+URZ], R3 ;  /* 0x00000003000085a7 */ /* 0x000ea400080010ff */
[----:B--2---:R-:W-:Y:S05]  /*8a20*/  @!P0 BRA `(.L_x_125) ;  /* 0xfffffffc00f08947 */ /* 0x004fea000383ffff */
[----:B------:R-:W-:Y:S05]  /*8a30*/  BRA `(.L_x_126) ;  /* 0xffffffa000e47947 */ /* 0x000fea000383ffff */
.L_x_39:
[----:B------:R-:W-:-:S07]  /*8a40*/  MOV R0, UR5 ;  /* 0x0000000500007c02 */ /* 0x000fce0008000f00 */
.L_x_127:
[----:B-1----:R1:W2:Y:S02]  /*8a50*/  SYNCS.PHASECHK.TRANS64.TRYWAIT P0, [R0+URZ], R3 ;  /* 0x00000003000075a7 */ /* 0x0022a400080011ff */
[----:B--2---:R-:W-:Y:S05]  /*8a60*/  @!P0 NANOSLEEP.SYNCS 0x989680 ;  /* 0x009896800000895d */ /* 0x004fea0003900000 */
[----:B------:R-:W2:Y:S02]  /*8a70*/  @!P0 SYNCS.PHASECHK.TRANS64 P0, [R0+URZ], R3 ;  /* 0x00000003000085a7 */ /* 0x000ea400080010ff */
[----:B--2---:R-:W-:Y:S05]  /*8a80*/  @!P0 BRA `(.L_x_127) ;  /* 0xfffffffc00f08947 */ /* 0x004fea000383ffff */
[----:B------:R-:W-:Y:S05]  /*8a90*/  BRA `(.L_x_128) ;  /* 0xffffffa000f47947 */ /* 0x000fea000383ffff */
.L_x_42:
[----:B------:R-:W-:-:S07]  /*8aa0*/  MOV R4, UR4 ;  /* 0x0000000400047c02 */ /* 0x000fce0008000f00 */
.L_x_129:
[----:B--2---:R2:W3:Y:S02]  /*8ab0*/  SYNCS.PHASECHK.TRANS64.TRYWAIT P1, [R4+URZ+0xc8], R7 ;  /* 0x0000c807040075a7 */ /* 0x0044e400080211ff */
[----:B---3--:R-:W-:Y:S05]  /*8ac0*/  @!P1 NANOSLEEP.SYNCS 0x989680 ;  /* 0x009896800000995d */ /* 0x008fea0003900000 */
[----:B------:R-:W3:Y:S02]  /*8ad0*/  @!P1 SYNCS.PHASECHK.TRANS64 P1, [R4+URZ+0xc8], R7 ;  /* 0x0000c807040095a7 */ /* 0x000ee400080210ff */
[----:B---3--:R-:W-:Y:S05]  /*8ae0*/  @!P1 BRA `(.L_x_129) ;  /* 0xfffffffc00f09947 */ /* 0x008fea000383ffff */
[----:B------:R-:W-:Y:S05]  /*8af0*/  BRA `(.L_x_130) ;  /* 0xffffffa400647947 */ /* 0x000fea000383ffff */
.L_x_43:
[----:B--2---:R-:W-:-:S07]  /*8b00*/  MOV R4, UR4 ;  /* 0x0000000400047c02 */ /* 0x004fce0008000f00 */
.L_x_131:
[----:B--2---:R2:W3:Y:S02]  /*8b10*/  SYNCS.PHASECHK.TRANS64.TRYWAIT P1, [R4+URZ+0xc0], R5 ;  /* 0x0000c005040075a7 */ /* 0x0044e400080211ff */
[----:B---3--:R-:W-:Y:S05]  /*8b20*/  @!P1 NANOSLEEP.SYNCS 0x989680 ;  /* 0x009896800000995d */ /* 0x008fea0003900000 */
[----:B------:R-:W3:Y:S02]  /*8b30*/  @!P1 SYNCS.PHASECHK.TRANS64 P1, [R4+URZ+0xc0], R5 ;  /* 0x0000c005040095a7 */ /* 0x000ee400080210ff */
[----:B---3--:R-:W-:Y:S05]  /*8b40*/  @!P1 BRA `(.L_x_131) ;  /* 0xfffffffc00f09947 */ /* 0x008fea000383ffff */
[----:B------:R-:W-:Y:S05]  /*8b50*/  BRA `(.L_x_132) ;  /* 0xffffffa4006c7947 */ /* 0x000fea000383ffff */
.L_x_51:
[----:B------:R-:W-:-:S07]  /*8b60*/  MOV R0, UR21 ;  /* 0x0000001500007c02 */ /* 0x000fce0008000f00 */
.L_x_133:
[----:B--2---:R2:W3:Y:S02]  /*8b70*/  SYNCS.PHASECHK.TRANS64.TRYWAIT P0, [R0+URZ+0xc0], R3 ;  /* 0x0000c003000075a7 */ /* 0x0044e400080011ff */
[----:B---3--:R-:W-:Y:S05]  /*8b80*/  @!P0 NANOSLEEP.SYNCS 0x989680 ;  /* 0x009896800000895d */ /* 0x008fea0003900000 */
[----:B------:R-:W3:Y:S02]  /*8b90*/  @!P0 SYNCS.PHASECHK.TRANS64 P0, [R0+URZ+0xc0], R3 ;  /* 0x0000c003000085a7 */ /* 0x000ee400080010ff */
[----:B---3--:R-:W-:Y:S05]  /*8ba0*/  @!P0 BRA `(.L_x_133) ;  /* 0xfffffffc00f08947 */ /* 0x008fea000383ffff */
[----:B------:R-:W-:Y:S05]  /*8bb0*/  BRA `(.L_x_134) ;  /* 0xffffffa800f07947 */ /* 0x000fea000383ffff */
.L_x_52:
[----:B------:R-:W-:-:S07]  /*8bc0*/  MOV R0, UR25 ;  /* 0x0000001900007c02 */ /* 0x000fce0008000f00 */
.L_x_135:
[----:B--2---:R2:W3:Y:S02]  /*8bd0*/  SYNCS.PHASECHK.TRANS64.TRYWAIT P0, [R0+URZ+0xe0], R3 ;  /* 0x0000e003000075a7 */ /* 0x0044e400080011ff */
[----:B---3--:R-:W-:Y:S05]  /*8be0*/  @!P0 NANOSLEEP.SYNCS 0x989680 ;  /* 0x009896800000895d */ /* 0x008fea0003900000 */
[----:B------:R-:W3:Y:S02]  /*8bf0*/  @!P0 SYNCS.PHASECHK.TRANS64 P0, [R0+URZ+0xe0], R3 ;  /* 0x0000e003000085a7 */ /* 0x000ee400080010ff */
[----:B---3--:R-:W-:Y:S05]  /*8c00*/  @!P0 BRA `(.L_x_135) ;  /* 0xfffffffc00f08947 */ /* 0x008fea000383ffff */
[----:B------:R-:W-:Y:S05]  /*8c10*/  BRA `(.L_x_136) ;  /* 0xffffffac00087947 */ /* 0x000fea000383ffff */
.L_x_55:
[----:B--2---:R-:W-:Y:S07]  /*8c20*/  MOV R0, UR17 ;  /* 0x0000001100007c02 */ /* 0x004fee0008000f00 */
.L_x_137:
[----:B--2---:R2:W3:Y:S02]  /*8c30*/  SYNCS.PHASECHK.TRANS64.TRYWAIT P0, [R0+URZ], R3 ;  /* 0x00000003000075a7 */ /* 0x0044e400080011ff */
[----:B---3--:R-:W-:Y:S05]  /*8c40*/  @!P0 NANOSLEEP.SYNCS 0x989680 ;  /* 0x009896800000895d */ /* 0x008fea0003900000 */
[----:B------:R-:W3:Y:S02]  /*8c50*/  @!P0 SYNCS.PHASECHK.TRANS64 P0, [R0+URZ], R3 ;  /* 0x00000003000085a7 */ /* 0x000ee400080010ff */
[----:B---3--:R-:W-:Y:S05]  /*8c60*/  @!P0 BRA `(.L_x_137) ;  /* 0xfffffffc00f08947 */ /* 0x008fea000383ffff */
[----:B------:R-:W-:Y:S05]  /*8c70*/  BRA `(.L_x_54) ;  /* 0xffffffac00387947 */ /* 0x000fea000383ffff */
.L_x_58:
[----:B------:R-:W-:-:S07]  /*8c80*/  MOV R0, UR4 ;  /* 0x0000000400007c02 */ /* 0x000fce0008000f00 */
.L_x_138:
[----:B--2---:R2:W4:Y:S02]  /*8c90*/  SYNCS.PHASECHK.TRANS64.TRYWAIT P0, [R0+URZ], R3 ;  /* 0x00000003000075a7 */ /* 0x00452400080011ff */
[----:B----4-:R-:W-:Y:S05]  /*8ca0*/  @!P0 NANOSLEEP.SYNCS 0x989680 ;  /* 0x009896800000895d */ /* 0x010fea0003900000 */
[----:B------:R-:W4:Y:S02]  /*8cb0*/  @!P0 SYNCS.PHASECHK.TRANS64 P0, [R0+URZ], R3 ;  /* 0x00000003000085a7 */ /* 0x000f2400080010ff */
[----:B----4-:R-:W-:Y:S05]  /*8cc0*/  @!P0 BRA `(.L_x_138) ;  /* 0xfffffffc00f08947 */ /* 0x010fea000383ffff */
[----:B------:R-:W-:Y:S05]  /*8cd0*/  BRA `(.L_x_139) ;  /* 0xffffffb0002c7947 */ /* 0x000fea000383ffff */
.L_x_59:
[----:B------:R-:W-:-:S07]  /*8ce0*/  MOV R0, UR4 ;  /* 0x0000000400007c02 */ /* 0x000fce0008000f00 */
.L_x_140:
[----:B--2---:R2:W3:Y:S02]  /*8cf0*/  SYNCS.PHASECHK.TRANS64.TRYWAIT P0, [R0+URZ], R3 ;  /* 0x00000003000075a7 */ /* 0x0044e400080011ff */
[----:B---3--:R-:W-:Y:S05]  /*8d00*/  @!P0 NANOSLEEP.SYNCS 0x989680 ;  /* 0x009896800000895d */ /* 0x008fea0003900000 */
[----:B------:R-:W3:Y:S02]  /*8d10*/  @!P0 SYNCS.PHASECHK.TRANS64 P0, [R0+URZ], R3 ;  /* 0x00000003000085a7 */ /* 0x000ee400080010ff */
[----:B---3--:R-:W-:Y:S05]  /*8d20*/  @!P0 BRA `(.L_x_140) ;  /* 0xfffffffc00f08947 */ /* 0x008fea000383ffff */
[----:B------:R-:W-:Y:S05]  /*8d30*/  BRA `(.L_x_141) ;  /* 0xffffffb000387947 */ /* 0x000fea000383ffff */
.L_x_64:
[----:B------:R-:W-:Y:S07]  /*8d40*/  MOV R0, UR22 ;  /* 0x0000001600007c02 */ /* 0x000fee0008000f00 */
.L_x_142:
[----:B-1----:R1:W2:Y:S02]  /*8d50*/  SYNCS.PHASECHK.TRANS64.TRYWAIT P0, [R0+URZ+0xc0], R5 ;  /* 0x0000c005000075a7 */ /* 0x0022a400080011ff */
[----:B--2---:R-:W-:Y:S05]  /*8d60*/  @!P0 NANOSLEEP.SYNCS 0x989680 ;  /* 0x009896800000895d */ /* 0x004fea0003900000 */
[----:B------:R-:W2:Y:S02]  /*8d70*/  @!P0 SYNCS.PHASECHK.TRANS64 P0, [R0+URZ+0xc0], R5 ;  /* 0x0000c005000085a7 */ /* 0x000ea400080010ff */
[----:B--2---:R-:W-:Y:S05]  /*8d80*/  @!P0 BRA `(.L_x_142) ;  /* 0xfffffffc00f08947 */ /* 0x004fea000383ffff */
[----:B------:R-:W-:Y:S05]  /*8d90*/  BRA `(.L_x_143) ;  /* 0xffffffb400bc7947 */ /* 0x000fea000383ffff */
.L_x_67:
[----:B------:R-:W-:Y:S07]  /*8da0*/  MOV R9, UR22 ;  /* 0x0000001600097c02 */ /* 0x000fee0008000f00 */
.L_x_144:
[----:B-1----:R1:W2:Y:S02]  /*8db0*/  SYNCS.PHASECHK.TRANS64.TRYWAIT P1, [R9+URZ+0xb8], R14 ;  /* 0x0000b80e090075a7 */ /* 0x0022a400080211ff */
[----:B--2---:R-:W-:Y:S05]  /*8dc0*/  @!P1 NANOSLEEP.SYNCS 0x989680 ;  /* 0x009896800000995d */ /* 0x004fea0003900000 */
[----:B------:R-:W2:Y:S02]  /*8dd0*/  @!P1 SYNCS.PHASECHK.TRANS64 P1, [R9+URZ+0xb8], R14 ;  /* 0x0000b80e090095a7 */ /* 0x000ea400080210ff */
[----:B--2---:R-:W-:Y:S05]  /*8de0*/  @!P1 BRA `(.L_x_144) ;  /* 0xfffffffc00f09947 */ /* 0x004fea000383ffff */
[----:B------:R-:W-:Y:S05]  /*8df0*/  BRA `(.L_x_66) ;  /* 0xffffffbc000c7947 */ /* 0x000fea000383ffff */
.L_x_70:
[----:B------:R-:W-:Y:S07]  /*8e00*/  MOV R0, UR4 ;  /* 0x0000000400007c02 */ /* 0x000fee0008000f00 */
.L_x_145:
[----:B-1----:R1:W2:Y:S02]  /*8e10*/  SYNCS.PHASECHK.TRANS64.TRYWAIT P1, [R0+URZ+0x98], R9 ;  /* 0x00009809000075a7 */ /* 0x0022a400080211ff */
[----:B--2---:R-:W-:Y:S05]  /*8e20*/  @!P1 NANOSLEEP.SYNCS 0x989680 ;  /* 0x009896800000995d */ /* 0x004fea0003900000 */
[----:B------:R-:W2:Y:S02]  /*8e30*/  @!P1 SYNCS.PHASECHK.TRANS64 P1, [R0+URZ+0x98], R9 ;  /* 0x00009809000095a7 */ /* 0x000ea400080210ff */
[----:B--2---:R-:W-:Y:S05]  /*8e40*/  @!P1 BRA `(.L_x_145) ;  /* 0xfffffffc00f09947 */ /* 0x004fea000383ffff */
[----:B------:R-:W-:Y:S05]  /*8e50*/  BRA `(.L_x_146) ;  /* 0xffffffc000287947 */ /* 0x000fea000383ffff */
.L_x_71:
[----:B------:R-:W-:Y:S07]  /*8e60*/  MOV R0, UR5 ;  /* 0x0000000500007c02 */ /* 0x000fee0008000f00 */
.L_x_147:
[----:B-1----:R1:W2:Y:S02]  /*8e70*/  SYNCS.PHASECHK.TRANS64.TRYWAIT P0, [R0+URZ+0x98], R11 ;  /* 0x0000980b000075a7 */ /* 0x0022a400080011ff */
[----:B--2---:R-:W-:Y:S05]  /*8e80*/  @!P0 NANOSLEEP.SYNCS 0x989680 ;  /* 0x009896800000895d */ /* 0x004fea0003900000 */
[----:B------:R-:W2:Y:S02]  /*8e90*/  @!P0 SYNCS.PHASECHK.TRANS64 P0, [R0+URZ+0x98], R11 ;  /* 0x0000980b000085a7 */ /* 0x000ea400080010ff */
[----:B--2---:R-:W-:Y:S05]  /*8ea0*/  @!P0 BRA `(.L_x_147) ;  /* 0xfffffffc00f08947 */ /* 0x004fea000383ffff */
[----:B------:R-:W-:Y:S05]  /*8eb0*/  BRA `(.L_x_148) ;  /* 0xffffffc000907947 */ /* 0x000fea000383ffff */
.L_x_73:
[----:B------:R-:W-:-:S07]  /*8ec0*/  MOV R0, UR4 ;  /* 0x0000000400007c02 */ /* 0x000fce0008000f00 */
.L_x_149:
[----:B--2---:R2:W3:Y:S02]  /*8ed0*/  SYNCS.PHASECHK.TRANS64.TRYWAIT P0, [R0+URZ], R3 ;  /* 0x00000003000075a7 */ /* 0x0044e400080011ff */
[----:B---3--:R-:W-:Y:S05]  /*8ee0*/  @!P0 NANOSLEEP.SYNCS 0x989680 ;  /* 0x009896800000895d */ /* 0x008fea0003900000 */
[----:B------:R-:W3:Y:S02]  /*8ef0*/  @!P0 SYNCS.PHASECHK.TRANS64 P0, [R0+URZ], R3 ;  /* 0x00000003000085a7 */ /* 0x000ee400080010ff */
[----:B---3--:R-:W-:Y:S05]  /*8f00*/  @!P0 BRA `(.L_x_149) ;  /* 0xfffffffc00f08947 */ /* 0x008fea000383ffff */
[----:B------:R-:W-:Y:S05]  /*8f10*/  BRA `(.L_x_150) ;  /* 0xffffffc400147947 */ /* 0x000fea000383ffff */
.L_x_74:
[----:B--2---:R2:W3:Y:S02]  /*8f20*/  SYNCS.PHASECHK.TRANS64.TRYWAIT P0, [R2+URZ], R3 ;  /* 0x00000003020075a7 */ /* 0x0044e400080011ff */
[----:B---3--:R-:W-:Y:S05]  /*8f30*/  @!P0 NANOSLEEP.SYNCS 0x989680 ;  /* 0x009896800000895d */ /* 0x008fea0003900000 */
[----:B------:R-:W3:Y:S02]  /*8f40*/  @!P0 SYNCS.PHASECHK.TRANS64 P0, [R2+URZ], R3 ;  /* 0x00000003020085a7 */ /* 0x000ee400080010ff */
[----:B---3--:R-:W-:Y:S05]  /*8f50*/  @!P0 BRA `(.L_x_74) ;  /* 0xfffffffc00f08947 */ /* 0x008fea000383ffff */
[----:B------:R-:W-:Y:S05]  /*8f60*/  BRA `(.L_x_151) ;  /* 0xffffffc400407947 */ /* 0x000fea000383ffff */
.L_x_76:
[----:B------:R-:W-:Y:S07]  /*8f70*/  MOV R0, UR50 ;  /* 0x0000003200007c02 */ /* 0x000fee0008000f00 */
.L_x_152:
[----:B-1----:R1:W2:Y:S02]  /*8f80*/  SYNCS.PHASECHK.TRANS64.TRYWAIT P0, [R0+URZ+0xc0], R3 ;  /* 0x0000c003000075a7 */ /* 0x0022a400080011ff */
[----:B--2---:R-:W-:Y:S05]  /*8f90*/  @!P0 NANOSLEEP.SYNCS 0x989680 ;  /* 0x009896800000895d */ /* 0x004fea0003900000 */
[----:B------:R-:W2:Y:S02]  /*8fa0*/  @!P0 SYNCS.PHASECHK.TRANS64 P0, [R0+URZ+0xc0], R3 ;  /* 0x0000c003000085a7 */ /* 0x000ea400080010ff */
[----:B--2---:R-:W-:Y:S05]  /*8fb0*/  @!P0 BRA `(.L_x_152) ;  /* 0xfffffffc00f08947 */ /* 0x004fea000383ffff */
[----:B------:R-:W-:Y:S05]  /*8fc0*/  BRA `(.L_x_153) ;  /* 0xffffffc800287947 */ /* 0x000fea000383ffff */
.L_x_86:
[----:B-1----:R1:W2:Y:S02]  /*8fd0*/  SYNCS.PHASECHK.TRANS64.TRYWAIT P1, [R0+URZ+0x80], R5 ;  /* 0x00008005000075a7 */ /* 0x0022a400080211ff */
[----:B--2---:R-:W-:Y:S05]  /*8fe0*/  @!P1 NANOSLEEP.SYNCS 0x989680 ;  /* 0x009896800000995d */ /* 0x004fea0003900000 */
[----:B------:R-:W2:Y:S02]  /*8ff0*/  @!P1 SYNCS.PHASECHK.TRANS64 P1, [R0+URZ+0x80], R5 ;  /* 0x00008005000095a7 */ /* 0x000ea400080210ff */
[----:B--2---:R-:W-:Y:S05]  /*9000*/  @!P1 BRA `(.L_x_86) ;  /* 0xfffffffc00f09947 */ /* 0x004fea000383ffff */
[----:B------:R-:W-:Y:S05]  /*9010*/  BRA `(.L_x_85) ;  /* 0xffffffd800847947 */ /* 0x000fea000383ffff */
.L_x_88:
[----:B------:R1:W1:Y:S02]  /*9020*/  SYNCS.PHASECHK.TRANS64.TRYWAIT P1, [R106+URZ+0xd0], R3 ;  /* 0x0000d0036a0075a7 */ /* 0x00026400080211ff */
[----:B-1----:R-:W-:Y:S05]  /*9030*/  @!P1 NANOSLEEP.SYNCS 0x989680 ;  /* 0x009896800000995d */ /* 0x002fea0003900000 */
[----:B------:R-:W1:Y:S02]  /*9040*/  @!P1 SYNCS.PHASECHK.TRANS64 P1, [R106+URZ+0xd0], R3 ;  /* 0x0000d0036a0095a7 */ /* 0x000e6400080210ff */
[----:B-1----:R-:W-:Y:S05]  /*9050*/  @!P1 BRA `(.L_x_88) ;  /* 0xfffffffc00f09947 */ /* 0x002fea000383ffff */
[----:B------:R-:W-:Y:S05]  /*9060*/  BRA `(.L_x_87) ;  /* 0xffffffd800b47947 */ /* 0x000fea000383ffff */
.L_x_99:
[----:B--2---:R2:W3:Y:S02]  /*9070*/  SYNCS.PHASECHK.TRANS64.TRYWAIT P1, [R3+URZ+0x80], R4 ;  /* 0x00008004030075a7 */ /* 0x0044e400080211ff */
[----:B---3--:R-:W-:Y:S05]  /*9080*/  @!P1 NANOSLEEP.SYNCS 0x989680 ;  /* 0x009896800000995d */ /* 0x008fea0003900000 */
[----:B------:R-:W3:Y:S02]  /*9090*/  @!P1 SYNCS.PHASECHK.TRANS64 P1, [R3+URZ+0x80], R4 ;  /* 0x00008004030095a7 */ /* 0x000ee400080210ff */
[----:B---3--:R-:W-:Y:S05]  /*90a0*/  @!P1 BRA `(.L_x_99) ;  /* 0xfffffffc00f09947 */ /* 0x008fea000383ffff */
[----:B------:R-:W-:Y:S05]  /*90b0*/  BRA `(.L_x_98) ;  /* 0xffffffe400b87947 */ /* 0x000fea000383ffff */
        .weak           $__internal_0_$__cuda_sm10x_tcgen05_guardrail_trap_col_being_dealloced_not_returned_by_alloc
        .type           $__internal_0_$__cuda_sm10x_tcgen05_guardrail_trap_col_being_dealloced_not_returned_by_alloc,@function
        .size           $__internal_0_$__cuda_sm10x_tcgen05_guardrail_trap_col_being_dealloced_not_returned_by_alloc,($__internal_1_$__cuda_sm10x_tcgen05_guardrail_trap_phase_invalid_during_alloc - $__internal_0_$__cuda_sm10x_tcgen05_guardrail_trap_col_being_dealloced_not_returned_by_alloc)
$__internal_0_$__cuda_sm10x_tcgen05_guardrail_trap_col_being_dealloced_not_returned_by_alloc:
[----:B------:R-:W-:Y:S05]  /*90c0*/  BPT.TRAP 0x1 ;  /* 0x000000040000795c */ /* 0x000fea0000300000 */
[----:B------:R-:W-:-:S04]  /*90d0*/  MOV R3, 0x0 ;  /* 0x0000000000037802 */ /* 0x000fc80000000f00 */
[----:B------:R-:W-:Y:S05]  /*90e0*/  RET.REL.NODEC R2 `(_ZN7cutlass13device_kernelINS_4conv6kernel13ConvUniversalINS1_16ConvProblemShapeILNS1_8OperatorE2ELi2EEENS1_10collective14CollectiveConvINS1_47MainloopSm100TmaUmmaWarpSpecializedImplicitGemmILS5_2ELi8ELi2ELi1ELi2EN4cute5tupleIJNSA_1CILi1EEESD_SD_EEEEENSB_IJNSC_ILi128EEENSB_IJNSC_ILi64EEEEEESI_EEENS_10bfloat16_tESK_NSA_8TiledMMAINSA_8MMA_AtomIJNSA_20SM100_MMA_F16BF16_SSISK_SK_fLi128ELi64ELNSA_4UMMA5MajorE1ELSP_1ELNSO_7ScaleInE0ELSQ_0EEEEEENSA_6LayoutISE_NSB_IJNSC_ILi0EEESU_SU_EEEEENSB_IJNSA_10UnderscoreESX_SX_EEEEENS7_6detail27Sm100ImplicitGemmTileTraitsINSA_13SM90_TMA_LOADENSA_14ComposedLayoutINSA_7SwizzleILi3ELi4ELi3EEENSA_18smem_ptr_flag_bitsILi16EEENST_INSB_IJSH_NSC_ILi8EEEEEENSB_IJSD_SH_EEEEEEEvEENS11_INSA_20SM90_TMA_LOAD_IM2COLES1C_vEEEENS_8epilogue10collective18CollectiveEpilogueINS1H_23Sm100TmaWarpSpecializedILi3ELi2ELi32ELb1ELb0EEEJSJ_NSB_IJNST_ISG_SD_EENST_INSC_ILi32EEESD_EEEEESK_NSB_IJlNSB_IJSD_llEEESU_EEESK_S1R_NS1H_6fusion15FusionCallbacksIS1L_NS1S_17LinearCombinationISK_fSK_fLNS_15FloatRoundStyleE2EEESJ_S1P_JEEENSA_5SM1004TMEM4LOAD26SM100_TMEM_LOAD_32dp32b32xES12_NS13_INS14_ILi2ELi4ELi3EEES17_NST_INSB_IJS18_S1N_EEENSB_IJS1N_SD_EEEEEEENSA_39AutoVectorizingCopyWithAssumedAlignmentILi128EEENSA_14SM90_TMA_STOREES26_S28_S28_EEEvvEEEEvNT_6ParamsE) ;  /* 0xffffff6c02c47950 */ /* 0x000fea0003c3ffff */
        .weak           $__internal_1_$__cuda_sm10x_tcgen05_guardrail_trap_phase_invalid_during_alloc
        .type           $__internal_1_$__cuda_sm10x_tcgen05_guardrail_trap_phase_invalid_during_alloc,@function
        .size           $__internal_1_$__cuda_sm10x_tcgen05_guardrail_trap_phase_invalid_during_alloc,($__internal_2_$__cuda_sm10x_tcgen05_guardrail_trap_unallocated_columns_being_dealloced - $__internal_1_$__cuda_sm10x_tcgen05_guardrail_trap_phase_invalid_during_alloc)
$__internal_1_$__cuda_sm10x_tcgen05_guardrail_trap_phase_invalid_during_alloc:
[----:B------:R-:W-:Y:S05]  /*90f0*/  BPT.TRAP 0x1 ;  /* 0x000000040000795c */ /* 0x000fea0000300000 */
[----:B------:R-:W-:-:S04]  /*9100*/  HFMA2 R3, -RZ, RZ, 0, 0 ;  /* 0x00000000ff037431 */ /* 0x000fc800000001ff */
[----:B------:R-:W-:Y:S05]  /*9110*/  RET.REL.NODEC R2 `(_ZN7cutlass13device_kernelINS_4conv6kernel13ConvUniversalINS1_16ConvProblemShapeILNS1_8OperatorE2ELi2EEENS1_10collective14CollectiveConvINS1_47MainloopSm100TmaUmmaWarpSpecializedImplicitGemmILS5_2ELi8ELi2ELi1ELi2EN4cute5tupleIJNSA_1CILi1EEESD_SD_EEEEENSB_IJNSC_ILi128EEENSB_IJNSC_ILi64EEEEEESI_EEENS_10bfloat16_tESK_NSA_8TiledMMAINSA_8MMA_AtomIJNSA_20SM100_MMA_F16BF16_SSISK_SK_fLi128ELi64ELNSA_4UMMA5MajorE1ELSP_1ELNSO_7ScaleInE0ELSQ_0EEEEEENSA_6LayoutISE_NSB_IJNSC_ILi0EEESU_SU_EEEEENSB_IJNSA_10UnderscoreESX_SX_EEEEENS7_6detail27Sm100ImplicitGemmTileTraitsINSA_13SM90_TMA_LOADENSA_14ComposedLayoutINSA_7SwizzleILi3ELi4ELi3EEENSA_18smem_ptr_flag_bitsILi16EEENST_INSB_IJSH_NSC_ILi8EEEEEENSB_IJSD_SH_EEEEEEEvEENS11_INSA_20SM90_TMA_LOAD_IM2COLES1C_vEEEENS_8epilogue10collective18CollectiveEpilogueINS1H_23Sm100TmaWarpSpecializedILi3ELi2ELi32ELb1ELb0EEEJSJ_NSB_IJNST_ISG_SD_EENST_INSC_ILi32EEESD_EEEEESK_NSB_IJlNSB_IJSD_llEEESU_EEESK_S1R_NS1H_6fusion15FusionCallbacksIS1L_NS1S_17LinearCombinationISK_fSK_fLNS_15FloatRoundStyleE2EEESJ_S1P_JEEENSA_5SM1004TMEM4LOAD26SM100_TMEM_LOAD_32dp32b32xES12_NS13_INS14_ILi2ELi4ELi3EEES17_NST_INSB_IJS18_S1N_EEENSB_IJS1N_SD_EEEEEEENSA_39AutoVectorizingCopyWithAssumedAlignmentILi128EEENSA_14SM90_TMA_STOREES26_S28_S28_EEEvvEEEEvNT_6ParamsE) ;  /* 0xffffff6c02b87950 */ /* 0x000fea0003c3ffff */
        .weak           $__internal_2_$__cuda_sm10x_tcgen05_guardrail_trap_unallocated_columns_being_dealloced
        .type           $__internal_2_$__cuda_sm10x_tcgen05_guardrail_trap_unallocated_columns_being_dealloced,@function
        .size           $__internal_2_$__cuda_sm10x_tcgen05_guardrail_trap_unallocated_columns_being_dealloced,(.L_x_155 - $__internal_2_$__cuda_sm10x_tcgen05_guardrail_trap_unallocated_columns_being_dealloced)
$__internal_2_$__cuda_sm10x_tcgen05_guardrail_trap_unallocated_columns_being_dealloced:
[----:B------:R-:W-:Y:S05]  /*9120*/  BPT.TRAP 0x1 ;  /* 0x000000040000795c */ /* 0x000fea0000300000 */
[----:B------:R-:W-:-:S04]  /*9130*/  MOV R3, 0x0 ;  /* 0x0000000000037802 */ /* 0x000fc80000000f00 */
[----:B------:R-:W-:Y:S05]  /*9140*/  RET.REL.NODEC R2 `(_ZN7cutlass13device_kernelINS_4conv6kernel13ConvUniversalINS1_16ConvProblemShapeILNS1_8OperatorE2ELi2EEENS1_10collective14CollectiveConvINS1_47MainloopSm100TmaUmmaWarpSpecializedImplicitGemmILS5_2ELi8ELi2ELi1ELi2EN4cute5tupleIJNSA_1CILi1EEESD_SD_EEEEENSB_IJNSC_ILi128EEENSB_IJNSC_ILi64EEEEEESI_EEENS_10bfloat16_tESK_NSA_8TiledMMAINSA_8MMA_AtomIJNSA_20SM100_MMA_F16BF16_SSISK_SK_fLi128ELi64ELNSA_4UMMA5MajorE1ELSP_1ELNSO_7ScaleInE0ELSQ_0EEEEEENSA_6LayoutISE_NSB_IJNSC_ILi0EEESU_SU_EEEEENSB_IJNSA_10UnderscoreESX_SX_EEEEENS7_6detail27Sm100ImplicitGemmTileTraitsINSA_13SM90_TMA_LOADENSA_14ComposedLayoutINSA_7SwizzleILi3ELi4ELi3EEENSA_18smem_ptr_flag_bitsILi16EEENST_INSB_IJSH_NSC_ILi8EEEEEENSB_IJSD_SH_EEEEEEEvEENS11_INSA_20SM90_TMA_LOAD_IM2COLES1C_vEEEENS_8epilogue10collective18CollectiveEpilogueINS1H_23Sm100TmaWarpSpecializedILi3ELi2ELi32ELb1ELb0EEEJSJ_NSB_IJNST_ISG_SD_EENST_INSC_ILi32EEESD_EEEEESK_NSB_IJlNSB_IJSD_llEEESU_EEESK_S1R_NS1H_6fusion15FusionCallbacksIS1L_NS1S_17LinearCombinationISK_fSK_fLNS_15FloatRoundStyleE2EEESJ_S1P_JEEENSA_5SM1004TMEM4LOAD26SM100_TMEM_LOAD_32dp32b32xES12_NS13_INS14_ILi2ELi4ELi3EEES17_NST_INSB_IJS18_S1N_EEENSB_IJS1N_SD_EEEEEEENSA_39AutoVectorizingCopyWithAssumedAlignmentILi128EEENSA_14SM90_TMA_STOREES26_S28_S28_EEEvvEEEEvNT_6ParamsE) ;  /* 0xffffff6c02ac7950 */ /* 0x000fea0003c3ffff */
.L_x_154:
[----:B------:R-:W-:-:S00]  /*9150*/  BRA `(.L_x_154) ;  /* 0xfffffffc00fc7947 */ /* 0x000fc0000383ffff */
[----:B------:R-:W-:-:S00]  /*9160*/  NOP ;  /* 0x0000000000007918 */ /* 0x000fc00000000000 */
        /* <DEDUP_REMOVED lines=9> */
.L_x_155:


//--------------------- .nv.global.init           --------------------------
	.section	.nv.global.init,"aw",@progbits
.nv.global.init:
	.type		$str$29,@object
	.size		$str$29,($str$30 - $str$29)
$str$29:
        /*0000*/ 	.byte	0x28, 0x61, 0x64, 0x64, 0x72, 0x65, 0x73, 0x73, 0x20, 0x26, 0x20, 0x6d, 0x61, 0x73, 0x6b, 0x29
        /*0010*/ 	.byte	0x20, 0x3d, 0x3d, 0x20, 0x30, 0x00
	.type		$str$30,@object
	.size		$str$30,($str$28 - $str$30)
$str$30:
        /*0016*/ 	.byte	0x2f, 0x74, 0x6d, 0x70, 0x2f, 0x63, 0x75, 0x74, 0x6c, 0x61, 0x73, 0x73, 0x5f, 0x73, 0x77, 0x65
        /*0026*/ 	.byte	0x65, 0x70, 0x5f, 0x73, 0x72, 0x63, 0x2f, 0x69, 0x6e, 0x63, 0x6c, 0x75, 0x64, 0x65, 0x2f, 0x63
        /*0036*/ 	.byte	0x75, 0x74, 0x65, 0x2f, 0x70, 0x6f, 0x69, 0x6e, 0x74, 0x65, 0x72, 0x5f, 0x66, 0x6c, 0x61, 0x67
        /*0046*/ 	.byte	0x67, 0x65, 0x64, 0x2e, 0x68, 0x70, 0x70, 0x00
	.type		$str$28,@object
	.size		$str$28,($str$27 - $str$28)
$str$28:
        /*004e*/ 	.byte	0x2f, 0x74, 0x6d, 0x70, 0x2f, 0x63, 0x75, 0x74, 0x6c, 0x61, 0x73, 0x73, 0x5f, 0x73, 0x77, 0x65
        /*005e*/ 	.byte	0x65, 0x70, 0x5f, 0x73, 0x72, 0x63, 0x2f, 0x69, 0x6e, 0x63, 0x6c, 0x75, 0x64, 0x65, 0x2f, 0x63
        /*006e*/ 	.byte	0x75, 0x74, 0x65, 0x2f, 0x61, 0x74, 0x6f, 0x6d, 0x2f, 0x63, 0x6f, 0x70, 0x79, 0x5f, 0x74, 0x72
        /*007e*/ 	.byte	0x61, 0x69, 0x74, 0x73, 0x5f, 0x73, 0x6d, 0x31, 0x30, 0x30, 0x2e, 0x68, 0x70, 0x70, 0x00
	.type		$str$27,@object
	.size		$str$27,(__unnamed_1 - $str$27)
$str$27:
        /*008d*/ 	.byte	0x28, 0x28, 0x75, 0x69, 0x6e, 0x74, 0x33, 0x32, 0x5f, 0x74, 0x28, 0x74, 0x68, 0x72, 0x65, 0x61
        /*009d*/ 	.byte	0x64, 0x49, 0x64, 0x78, 0x2e, 0x78, 0x29, 0x20, 0x2f, 0x20, 0x33, 0x32, 0x29, 0x20, 0x25, 0x20
        /*00ad*/ 	.byte	0x34, 0x29, 0x20, 0x3d, 0x3d, 0x20, 0x28, 0x28, 0x28, 0x74, 0x6d, 0x65, 0x6d, 0x5f, 0x61, 0x64
        /*00bd*/ 	.byte	0x64, 0x72, 0x20, 0x3e, 0x3e, 0x20, 0x31, 0x36, 0x29, 0x20, 0x2f, 0x20, 0x33, 0x32, 0x29, 0x20
        /*00cd*/ 	.byte	0x25, 0x20, 0x34, 0x29, 0x00
	.type		__unnamed_1,@object
	.size		__unnamed_1,(__unnamed_2 - __unnamed_1)
__unnamed_1:
        /*00d2*/ 	.byte	0x61, 0x75, 0x74, 0x6f, 0x20, 0x63, 0x75, 0x74, 0x65, 0x3a, 0x3a, 0x61, 0x73, 0x5f, 0x70, 0x6f
        /* <DEDUP_REMOVED lines=24> */
        /*0262*/ 	.byte	0x34, 0x30, 0x39, 0x36, 0x3e, 0x3e, 0x3e, 0x3e, 0x5d, 0x00
	.type		__unnamed_2,@object
	.size		__unnamed_2,(.L_2 - __unnamed_2)
__unnamed_2:
        /* <DEDUP_REMOVED lines=42> */
        /*050c*/ 	.byte	0x3e, 0x3e, 0x5d, 0x00
.L_2:


//--------------------- .nv.shared._ZN7cutlass13device_kernelINS_4conv6kernel13ConvUniversalINS1_16ConvProblemShapeILNS1_8OperatorE2ELi2EEENS1_10collective14CollectiveConvINS1_47MainloopSm100TmaUmmaWarpSpecializedImplicitGemmILS5_2ELi8ELi2ELi1ELi2EN4cute5tupleIJNSA_1CILi1EEESD_SD_EEEEENSB_IJNSC_ILi128EEENSB_IJNSC_ILi64EEEEEESI_EEENS_10bfloat16_tESK_NSA_8TiledMMAINSA_8MMA_AtomIJNSA_20SM100_MMA_F16BF16_SSISK_SK_fLi128ELi64ELNSA_4UMMA5MajorE1ELSP_1ELNSO_7ScaleInE0ELSQ_0EEEEEENSA_6LayoutISE_NSB_IJNSC_ILi0EEESU_SU_EEEEENSB_IJNSA_10UnderscoreESX_SX_EEEEENS7_6detail27Sm100ImplicitGemmTileTraitsINSA_13SM90_TMA_LOADENSA_14ComposedLayoutINSA_7SwizzleILi3ELi4ELi3EEENSA_18smem_ptr_flag_bitsILi16EEENST_INSB_IJSH_NSC_ILi8EEEEEENSB_IJSD_SH_EEEEEEEvEENS11_INSA_20SM90_TMA_LOAD_IM2COLES1C_vEEEENS_8epilogue10collective18CollectiveEpilogueINS1H_23Sm100TmaWarpSpecializedILi3ELi2ELi32ELb1ELb0EEEJSJ_NSB_IJNST_ISG_SD_EENST_INSC_ILi32EEESD_EEEEESK_NSB_IJlNSB_IJSD_llEEESU_EEESK_S1R_NS1H_6fusion15FusionCallbacksIS1L_NS1S_17LinearCombinationISK_fSK_fLNS_15FloatRoundStyleE2EEESJ_S1P_JEEENSA_5SM1004TMEM4LOAD26SM100_TMEM_LOAD_32dp32b32xES12_NS13_INS14_ILi2ELi4ELi3EEES17_NST_INSB_IJS18_S1N_EEENSB_IJS1N_SD_EEEEEEENSA_39AutoVectorizingCopyWithAssumedAlignmentILi128EEENSA_14SM90_TMA_STOREES26_S28_S28_EEEvvEEEEvNT_6ParamsE --------------------------
	.section	.nv.shared._ZN7cutlass13device_kernelINS_4conv6kernel13ConvUniversalINS1_16ConvProblemShapeILNS1_8OperatorE2ELi2EEENS1_10collective14CollectiveConvINS1_47MainloopSm100TmaUmmaWarpSpecializedImplicitGemmILS5_2ELi8ELi2ELi1ELi2EN4cute5tupleIJNSA_1CILi1EEESD_SD_EEEEENSB_IJNSC_ILi128EEENSB_IJNSC_ILi64EEEEEESI_EEENS_10bfloat16_tESK_NSA_8TiledMMAINSA_8MMA_AtomIJNSA_20SM100_MMA_F16BF16_SSISK_SK_fLi128ELi64ELNSA_4UMMA5MajorE1ELSP_1ELNSO_7ScaleInE0ELSQ_0EEEEEENSA_6LayoutISE_NSB_IJNSC_ILi0EEESU_SU_EEEEENSB_IJNSA_10UnderscoreESX_SX_EEEEENS7_6detail27Sm100ImplicitGemmTileTraitsINSA_13SM90_TMA_LOADENSA_14ComposedLayoutINSA_7SwizzleILi3ELi4ELi3EEENSA_18smem_ptr_flag_bitsILi16EEENST_INSB_IJSH_NSC_ILi8EEEEEENSB_IJSD_SH_EEEEEEEvEENS11_INSA_20SM90_TMA_LOAD_IM2COLES1C_vEEEENS_8epilogue10collective18CollectiveEpilogueINS1H_23Sm100TmaWarpSpecializedILi3ELi2ELi32ELb1ELb0EEEJSJ_NSB_IJNST_ISG_SD_EENST_INSC_ILi32EEESD_EEEEESK_NSB_IJlNSB_IJSD_llEEESU_EEESK_S1R_NS1H_6fusion15FusionCallbacksIS1L_NS1S_17LinearCombinationISK_fSK_fLNS_15FloatRoundStyleE2EEESJ_S1P_JEEENSA_5SM1004TMEM4LOAD26SM100_TMEM_LOAD_32dp32b32xES12_NS13_INS14_ILi2ELi4ELi3EEES17_NST_INSB_IJS18_S1N_EEENSB_IJS1N_SD_EEEEEEENSA_39AutoVectorizingCopyWithAssumedAlignmentILi128EEENSA_14SM90_TMA_STOREES26_S28_S28_EEEvvEEEEvNT_6ParamsE,"aw",@nobits
	.sectionflags	@""
	.align	16
	.zero		1024


//--------------------- .nv.shared.reserved.0     --------------------------
	.section	.nv.shared.reserved.0,"aw",@nobits
	.weak		__nv_reservedSMEM_offset_0_alias
	.size		__nv_reservedSMEM_offset_0_alias, 0, 64
	.other		__nv_reservedSMEM_offset_0_alias,@"STO_CUDA_RESERVED_SHARED STV_DEFAULT"
__nv_reservedSMEM_offset_0_alias:
	.zero		0
.nv.shared.reserved.0:
	.zero		64
	.weak		__nv_reservedSMEM_tcgen05_partition
	.type		__nv_reservedSMEM_tcgen05_partition,@object
	.size		__nv_reservedSMEM_tcgen05_partition,(.L_0 - __nv_reservedSMEM_tcgen05_partition)
__nv_reservedSMEM_tcgen05_partition:
	.zero		32
.L_0:


//--------------------- .nv.global                --------------------------
	.section	.nv.global,"aw",@nobits
.nv.global:
	.type		_ZN39_INTERNAL_eef1a8de_4_k_cu_fccbae4c_31904cute1_E,@object
	.size		_ZN39_INTERNAL_eef1a8de_4_k_cu_fccbae4c_31904cute1_E,(_ZN39_INTERNAL_eef1a8de_4_k_cu_fccbae4c_31904cuda3std3__45__cpo6cbeginE - _ZN39_INTERNAL_eef1a8de_4_k_cu_fccbae4c_31904cute1_E)
_ZN39_INTERNAL_eef1a8de_4_k_cu_fccbae4c_31904cute1_E:
	.zero		1
	.type		_ZN39_INTERNAL_eef1a8de_4_k_cu_fccbae4c_31904cuda3std3__45__cpo6cbeginE,@object
	.size		_ZN39_INTERNAL_eef1a8de_4_k_cu_fccbae4c_31904cuda3std3__45__cpo6cbeginE,(_ZN39_INTERNAL_eef1a8de_4_k_cu_fccbae4c_31904cuda3std3__48in_placeE - _ZN39_INTERNAL_eef1a8de_4_k_cu_fccbae4c_31904cuda3std3__45__cpo6cbeginE)
_ZN39_INTERNAL_eef1a8de_4_k_cu_fccbae4c_31904cuda3std3__45__cpo6cbeginE:
	.zero		1
	.type		_ZN39_INTERNAL_eef1a8de_4_k_cu_fccbae4c_31904cuda3std3__48in_placeE,@object
	.size		_ZN39_INTERNAL_eef1a8de_4_k_cu_fccbae4c_31904cuda3std3__48in_placeE,(_ZN39_INTERNAL_eef1a8de_4_k_cu_fccbae4c_31904cuda3std6ranges3__45__cpo9iter_moveE - _ZN39_INTERNAL_eef1a8de_4_k_cu_fccbae4c_31904cuda3std3__48in_placeE)
_ZN39_INTERNAL_eef1a8de_4_k_cu_fccbae4c_31904cuda3std3__48in_placeE:
	.zero		1
	.type		_ZN39_INTERNAL_eef1a8de_4_k_cu_fccbae4c_31904cuda3std6ranges3__45__cpo9iter_moveE,@object
	.size		_ZN39_INTERNAL_eef1a8de_4_k_cu_fccbae4c_31904cuda3std6ranges3__45__cpo9iter_moveE,(_ZN39_INTERNAL_eef1a8de_4_k_cu_fccbae4c_31904cuda3std3__45__cpo5beginE - _ZN39_INTERNAL_eef1a8de_4_k_cu_fccbae4c_31904cuda3std6ranges3__45__cpo9iter_moveE)
_ZN39_INTERNAL_eef1a8de_4_k_cu_fccbae4c_31904cuda3std6ranges3__45__cpo9iter_moveE:
	.zero		1
	.type		_ZN39_INTERNAL_eef1a8de_4_k_cu_fccbae4c_31904cuda3std3__45__cpo5beginE,@object
	.size		_ZN39_INTERNAL_eef1a8de_4_k_cu_fccbae4c_31904cuda3std3__45__cpo5beginE,(_ZN39_INTERNAL_eef1a8de_4_k_cu_fccbae4c_31904cuda3std3__441_GLOBAL__N__eef1a8de_4_k_cu_fccbae4c_31906ignoreE - _ZN39_INTERNAL_eef1a8de_4_k_cu_fccbae4c_31904cuda3std3__45__cpo5beginE)
_ZN39_INTERNAL_eef1a8de_4_k_cu_fccbae4c_31904cuda3std3__45__cpo5beginE:
	.zero		1
	.type		_ZN39_INTERNAL_eef1a8de_4_k_cu_fccbae4c_31904cuda3std3__441_GLOBAL__N__eef1a8de_4_k_cu_fccbae4c_31906ignoreE,@object
	.size		_ZN39_INTERNAL_eef1a8de_4_k_cu_fccbae4c_31904cuda3std3__441_GLOBAL__N__eef1a8de_4_k_cu_fccbae4c_31906ignoreE,(_ZN39_INTERNAL_eef1a8de_4_k_cu_fccbae4c_31904cute7productE - _ZN39_INTERNAL_eef1a8de_4_k_cu_fccbae4c_31904cuda3std3__441_GLOBAL__N__eef1a8de_4_k_cu_fccbae4c_31906ignoreE)
_ZN39_INTERNAL_eef1a8de_4_k_cu_fccbae4c_31904cuda3std3__441_GLOBAL__N__eef1a8de_4_k_cu_fccbae4c_31906ignoreE:
	.zero		1
	.type		_ZN39_INTERNAL_eef1a8de_4_k_cu_fccbae4c_31904cute7productE,@object
	.size		_ZN39_INTERNAL_eef1a8de_4_k_cu_fccbae4c_31904cute7productE,(_ZN39_INTERNAL_eef1a8de_4_k_cu_fccbae4c_31904cuda3std3__45__cpo3endE - _ZN39_INTERNAL_eef1a8de_4_k_cu_fccbae4c_31904cute7productE)
_ZN39_INTERNAL_eef1a8de_4_k_cu_fccbae4c_31904cute7productE:
	.zero		1
	.type		_ZN39_INTERNAL_eef1a8de_4_k_cu_fccbae4c_31904cuda3std3__45__cpo3endE,@object
	.size		_ZN39_INTERNAL_eef1a8de_4_k_cu_fccbae4c_31904cuda3std3__45__cpo3endE,(_ZN39_INTERNAL_eef1a8de_4_k_cu_fccbae4c_31904cuda3std3__419piecewise_constructE - _ZN39_INTERNAL_eef1a8de_4_k_cu_fccbae4c_31904cuda3std3__45__cpo3endE)
_ZN39_INTERNAL_eef1a8de_4_k_cu_fccbae4c_31904cuda3std3__45__cpo3endE:
	.zero		1
	.type		_ZN39_INTERNAL_eef1a8de_4_k_cu_fccbae4c_31904cuda3std3__419piecewise_constructE,@object
	.size		_ZN39_INTERNAL_eef1a8de_4_k_cu_fccbae4c_31904cuda3std3__419piecewise_constructE,(_ZN39_INTERNAL_eef1a8de_4_k_cu_fccbae4c_31904cuda3std3__45__cpo4cendE - _ZN39_INTERNAL_eef1a8de_4_k_cu_fccbae4c_31904cuda3std3__419piecewise_constructE)
_ZN39_INTERNAL_eef1a8de_4_k_cu_fccbae4c_31904cuda3std3__419piecewise_constructE:
	.zero		1
	.type		_ZN39_INTERNAL_eef1a8de_4_k_cu_fccbae4c_31904cuda3std3__45__cpo4cendE,@object
	.size		_ZN39_INTERNAL_eef1a8de_4_k_cu_fccbae4c_31904cuda3std3__45__cpo4cendE,(_ZN39_INTERNAL_eef1a8de_4_k_cu_fccbae4c_31904cuda3std6ranges3__45__cpo4swapE - _ZN39_INTERNAL_eef1a8de_4_k_cu_fccbae4c_31904cuda3std3__45__cpo4cendE)
_ZN39_INTERNAL_eef1a8de_4_k_cu_fccbae4c_31904cuda3std3__45__cpo4cendE:
	.zero		1
	.type		_ZN39_INTERNAL_eef1a8de_4_k_cu_fccbae4c_31904cuda3std6ranges3__45__cpo4swapE,@object
	.size		_ZN39_INTERNAL_eef1a8de_4_k_cu_fccbae4c_31904cuda3std6ranges3__45__cpo4swapE,(.L_10 - _ZN39_INTERNAL_eef1a8de_4_k_cu_fccbae4c_31904cuda3std6ranges3__45__cpo4swapE)
_ZN39_INTERNAL_eef1a8de_4_k_cu_fccbae4c_31904cuda3std6ranges3__45__cpo4swapE:
	.zero		1
.L_10:


//--------------------- .nv.constant0._ZN7cutlass13device_kernelINS_4conv6kernel13ConvUniversalINS1_16ConvProblemShapeILNS1_8OperatorE2ELi2EEENS1_10collective14CollectiveConvINS1_47MainloopSm100TmaUmmaWarpSpecializedImplicitGemmILS5_2ELi8ELi2ELi1ELi2EN4cute5tupleIJNSA_1CILi1EEESD_SD_EEEEENSB_IJNSC_ILi128EEENSB_IJNSC_ILi64EEEEEESI_EEENS_10bfloat16_tESK_NSA_8TiledMMAINSA_8MMA_AtomIJNSA_20SM100_MMA_F16BF16_SSISK_SK_fLi128ELi64ELNSA_4UMMA5MajorE1ELSP_1ELNSO_7ScaleInE0ELSQ_0EEEEEENSA_6LayoutISE_NSB_IJNSC_ILi0EEESU_SU_EEEEENSB_IJNSA_10UnderscoreESX_SX_EEEEENS7_6detail27Sm100ImplicitGemmTileTraitsINSA_13SM90_TMA_LOADENSA_14ComposedLayoutINSA_7SwizzleILi3ELi4ELi3EEENSA_18smem_ptr_flag_bitsILi16EEENST_INSB_IJSH_NSC_ILi8EEEEEENSB_IJSD_SH_EEEEEEEvEENS11_INSA_20SM90_TMA_LOAD_IM2COLES1C_vEEEENS_8epilogue10collective18CollectiveEpilogueINS1H_23Sm100TmaWarpSpecializedILi3ELi2ELi32ELb1ELb0EEEJSJ_NSB_IJNST_ISG_SD_EENST_INSC_ILi32EEESD_EEEEESK_NSB_IJlNSB_IJSD_llEEESU_EEESK_S1R_NS1H_6fusion15FusionCallbacksIS1L_NS1S_17LinearCombinationISK_fSK_fLNS_15FloatRoundStyleE2EEESJ_S1P_JEEENSA_5SM1004TMEM4LOAD26SM100_TMEM_LOAD_32dp32b32xES12_NS13_INS14_ILi2ELi4ELi3EEES17_NST_INSB_IJS18_S1N_EEENSB_IJS1N_SD_EEEEEEENSA_39AutoVectorizingCopyWithAssumedAlignmentILi128EEENSA_14SM90_TMA_STOREES26_S28_S28_EEEvvEEEEvNT_6ParamsE --------------------------
	.section	.nv.constant0._ZN7cutlass13device_kernelINS_4conv6kernel13ConvUniversalINS1_16ConvProblemShapeILNS1_8OperatorE2ELi2EEENS1_10collective14CollectiveConvINS1_47MainloopSm100TmaUmmaWarpSpecializedImplicitGemmILS5_2ELi8ELi2ELi1ELi2EN4cute5tupleIJNSA_1CILi1EEESD_SD_EEEEENSB_IJNSC_ILi128EEENSB_IJNSC_ILi64EEEEEESI_EEENS_10bfloat16_tESK_NSA_8TiledMMAINSA_8MMA_AtomIJNSA_20SM100_MMA_F16BF16_SSISK_SK_fLi128ELi64ELNSA_4UMMA5MajorE1ELSP_1ELNSO_7ScaleInE0ELSQ_0EEEEEENSA_6LayoutISE_NSB_IJNSC_ILi0EEESU_SU_EEEEENSB_IJNSA_10UnderscoreESX_SX_EEEEENS7_6detail27Sm100ImplicitGemmTileTraitsINSA_13SM90_TMA_LOADENSA_14ComposedLayoutINSA_7SwizzleILi3ELi4ELi3EEENSA_18smem_ptr_flag_bitsILi16EEENST_INSB_IJSH_NSC_ILi8EEEEEENSB_IJSD_SH_EEEEEEEvEENS11_INSA_20SM90_TMA_LOAD_IM2COLES1C_vEEEENS_8epilogue10collective18CollectiveEpilogueINS1H_23Sm100TmaWarpSpecializedILi3ELi2ELi32ELb1ELb0EEEJSJ_NSB_IJNST_ISG_SD_EENST_INSC_ILi32EEESD_EEEEESK_NSB_IJlNSB_IJSD_llEEESU_EEESK_S1R_NS1H_6fusion15FusionCallbacksIS1L_NS1S_17LinearCombinationISK_fSK_fLNS_15FloatRoundStyleE2EEESJ_S1P_JEEENSA_5SM1004TMEM4LOAD26SM100_TMEM_LOAD_32dp32b32xES12_NS13_INS14_ILi2ELi4ELi3EEES17_NST_INSB_IJS18_S1N_EEENSB_IJS1N_SD_EEEEEEENSA_39AutoVectorizingCopyWithAssumedAlignmentILi128EEENSA_14SM90_TMA_STOREES26_S28_S28_EEEvvEEEEvNT_6ParamsE,"a",@progbits
	.sectionflags	@""
	.align	4
.nv.constant0._ZN7cutlass13device_kernelINS_4conv6kernel13ConvUniversalINS1_16ConvProblemShapeILNS1_8OperatorE2ELi2EEENS1_10collective14CollectiveConvINS1_47MainloopSm100TmaUmmaWarpSpecializedImplicitGemmILS5_2ELi8ELi2ELi1ELi2EN4cute5tupleIJNSA_1CILi1EEESD_SD_EEEEENSB_IJNSC_ILi128EEENSB_IJNSC_ILi64EEEEEESI_EEENS_10bfloat16_tESK_NSA_8TiledMMAINSA_8MMA_AtomIJNSA_20SM100_MMA_F16BF16_SSISK_SK_fLi128ELi64ELNSA_4UMMA5MajorE1ELSP_1ELNSO_7ScaleInE0ELSQ_0EEEEEENSA_6LayoutISE_NSB_IJNSC_ILi0EEESU_SU_EEEEENSB_IJNSA_10UnderscoreESX_SX_EEEEENS7_6detail27Sm100ImplicitGemmTileTraitsINSA_13SM90_TMA_LOADENSA_14ComposedLayoutINSA_7SwizzleILi3ELi4ELi3EEENSA_18smem_ptr_flag_bitsILi16EEENST_INSB_IJSH_NSC_ILi8EEEEEENSB_IJSD_SH_EEEEEEEvEENS11_INSA_20SM90_TMA_LOAD_IM2COLES1C_vEEEENS_8epilogue10collective18CollectiveEpilogueINS1H_23Sm100TmaWarpSpecializedILi3ELi2ELi32ELb1ELb0EEEJSJ_NSB_IJNST_ISG_SD_EENST_INSC_ILi32EEESD_EEEEESK_NSB_IJlNSB_IJSD_llEEESU_EEESK_S1R_NS1H_6fusion15FusionCallbacksIS1L_NS1S_17LinearCombinationISK_fSK_fLNS_15FloatRoundStyleE2EEESJ_S1P_JEEENSA_5SM1004TMEM4LOAD26SM100_TMEM_LOAD_32dp32b32xES12_NS13_INS14_ILi2ELi4ELi3EEES17_NST_INSB_IJS18_S1N_EEENSB_IJS1N_SD_EEEEEEENSA_39AutoVectorizingCopyWithAssumedAlignmentILi128EEENSA_14SM90_TMA_STOREES26_S28_S28_EEEvvEEEEvNT_6ParamsE:
	.zero		2944


//--------------------- SYMBOLS --------------------------

	.type		.nv.reservedSmem.offset0,@object
	.size		.nv.reservedSmem.offset0,0x4
	.type		.nv.reservedSmem.cap,@object
	.size		.nv.reservedSmem.cap,0x4
	.type		__assertfail,@function
